//
// Generated by NVIDIA NVVM Compiler
//
// Compiler Build ID: CL-36424714
// Cuda compilation tools, release 13.0, V13.0.88
// Based on NVVM 20.0.0
//

.version 9.0
.target sm_100
.address_size 64

	// .globl	_Z6gpu_v1PfPiS0_iS_S_iii

.visible .entry _Z6gpu_v1PfPiS0_iS_S_iii(
	.param .u64 .ptr .align 1 _Z6gpu_v1PfPiS0_iS_S_iii_param_0,
	.param .u64 .ptr .align 1 _Z6gpu_v1PfPiS0_iS_S_iii_param_1,
	.param .u64 .ptr .align 1 _Z6gpu_v1PfPiS0_iS_S_iii_param_2,
	.param .u32 _Z6gpu_v1PfPiS0_iS_S_iii_param_3,
	.param .u64 .ptr .align 1 _Z6gpu_v1PfPiS0_iS_S_iii_param_4,
	.param .u64 .ptr .align 1 _Z6gpu_v1PfPiS0_iS_S_iii_param_5,
	.param .u32 _Z6gpu_v1PfPiS0_iS_S_iii_param_6,
	.param .u32 _Z6gpu_v1PfPiS0_iS_S_iii_param_7,
	.param .u32 _Z6gpu_v1PfPiS0_iS_S_iii_param_8
)
{
	.reg .pred 	%p<68>;
	.reg .b32 	%r<127>;
	.reg .b32 	%f<103>;
	.reg .b64 	%rd<82>;

	ld.param.u64 	%rd6, [_Z6gpu_v1PfPiS0_iS_S_iii_param_0];
	ld.param.u64 	%rd7, [_Z6gpu_v1PfPiS0_iS_S_iii_param_1];
	ld.param.u64 	%rd10, [_Z6gpu_v1PfPiS0_iS_S_iii_param_2];
	ld.param.u64 	%rd8, [_Z6gpu_v1PfPiS0_iS_S_iii_param_4];
	ld.param.u64 	%rd9, [_Z6gpu_v1PfPiS0_iS_S_iii_param_5];
	ld.param.u32 	%r15, [_Z6gpu_v1PfPiS0_iS_S_iii_param_7];
	cvta.to.global.u64 	%rd11, %rd10;
	mov.u32 	%r16, %tid.x;
	and.b32  	%r1, %r16, 31;
	mov.u32 	%r17, %ctaid.y;
	shl.b32 	%r18, %r17, 2;
	shr.u32 	%r19, %r16, 5;
	add.s32 	%r2, %r18, %r19;
	mul.wide.u32 	%rd12, %r2, 4;
	add.s64 	%rd13, %rd11, %rd12;
	ld.global.u32 	%r124, [%rd13];
	ld.global.u32 	%r4, [%rd13+4];
	setp.ge.s32 	%p1, %r124, %r4;
	mov.f32 	%f102, 0f00000000;
	@%p1 bra 	$L__BB0_5;
	cvta.to.global.u64 	%rd1, %rd8;
	mov.u32 	%r20, %ctaid.x;
	shl.b32 	%r21, %r20, 5;
	or.b32  	%r5, %r21, %r1;
	add.s32 	%r123, %r124, %r1;
	cvta.to.global.u64 	%rd2, %rd6;
	cvta.to.global.u64 	%rd3, %rd7;
	mov.f32 	%f102, 0f00000000;
$L__BB0_2:
	mul.wide.s32 	%rd14, %r123, 4;
	add.s64 	%rd4, %rd3, %rd14;
	add.s64 	%rd5, %rd2, %rd14;
	setp.ge.s32 	%p2, %r123, %r4;
	mov.b32 	%r125, 0;
	mov.u32 	%r126, %r125;
	@%p2 bra 	$L__BB0_4;
	ld.global.u32 	%r125, [%rd5];
	ld.global.u32 	%r126, [%rd4];
$L__BB0_4:
	shfl.sync.idx.b32	%r23|%p3, %r125, 0, 31, -1;
	mov.b32 	%f6, %r23;
	shfl.sync.idx.b32	%r24|%p4, %r126, 0, 31, -1;
	mad.lo.s32 	%r25, %r24, %r15, %r5;
	mul.wide.u32 	%rd15, %r25, 4;
	add.s64 	%rd16, %rd1, %rd15;
	ld.global.f32 	%f7, [%rd16];
	fma.rn.f32 	%f8, %f7, %f6, %f102;
	shfl.sync.idx.b32	%r26|%p5, %r125, 1, 31, -1;
	mov.b32 	%f9, %r26;
	shfl.sync.idx.b32	%r27|%p6, %r126, 1, 31, -1;
	mad.lo.s32 	%r28, %r27, %r15, %r5;
	mul.wide.u32 	%rd17, %r28, 4;
	add.s64 	%rd18, %rd1, %rd17;
	ld.global.f32 	%f10, [%rd18];
	fma.rn.f32 	%f11, %f10, %f9, %f8;
	shfl.sync.idx.b32	%r29|%p7, %r125, 2, 31, -1;
	mov.b32 	%f12, %r29;
	shfl.sync.idx.b32	%r30|%p8, %r126, 2, 31, -1;
	mad.lo.s32 	%r31, %r30, %r15, %r5;
	mul.wide.u32 	%rd19, %r31, 4;
	add.s64 	%rd20, %rd1, %rd19;
	ld.global.f32 	%f13, [%rd20];
	fma.rn.f32 	%f14, %f13, %f12, %f11;
	shfl.sync.idx.b32	%r32|%p9, %r125, 3, 31, -1;
	mov.b32 	%f15, %r32;
	shfl.sync.idx.b32	%r33|%p10, %r126, 3, 31, -1;
	mad.lo.s32 	%r34, %r33, %r15, %r5;
	mul.wide.u32 	%rd21, %r34, 4;
	add.s64 	%rd22, %rd1, %rd21;
	ld.global.f32 	%f16, [%rd22];
	fma.rn.f32 	%f17, %f16, %f15, %f14;
	shfl.sync.idx.b32	%r35|%p11, %r125, 4, 31, -1;
	mov.b32 	%f18, %r35;
	shfl.sync.idx.b32	%r36|%p12, %r126, 4, 31, -1;
	mad.lo.s32 	%r37, %r36, %r15, %r5;
	mul.wide.u32 	%rd23, %r37, 4;
	add.s64 	%rd24, %rd1, %rd23;
	ld.global.f32 	%f19, [%rd24];
	fma.rn.f32 	%f20, %f19, %f18, %f17;
	shfl.sync.idx.b32	%r38|%p13, %r125, 5, 31, -1;
	mov.b32 	%f21, %r38;
	shfl.sync.idx.b32	%r39|%p14, %r126, 5, 31, -1;
	mad.lo.s32 	%r40, %r39, %r15, %r5;
	mul.wide.u32 	%rd25, %r40, 4;
	add.s64 	%rd26, %rd1, %rd25;
	ld.global.f32 	%f22, [%rd26];
	fma.rn.f32 	%f23, %f22, %f21, %f20;
	shfl.sync.idx.b32	%r41|%p15, %r125, 6, 31, -1;
	mov.b32 	%f24, %r41;
	shfl.sync.idx.b32	%r42|%p16, %r126, 6, 31, -1;
	mad.lo.s32 	%r43, %r42, %r15, %r5;
	mul.wide.u32 	%rd27, %r43, 4;
	add.s64 	%rd28, %rd1, %rd27;
	ld.global.f32 	%f25, [%rd28];
	fma.rn.f32 	%f26, %f25, %f24, %f23;
	shfl.sync.idx.b32	%r44|%p17, %r125, 7, 31, -1;
	mov.b32 	%f27, %r44;
	shfl.sync.idx.b32	%r45|%p18, %r126, 7, 31, -1;
	mad.lo.s32 	%r46, %r45, %r15, %r5;
	mul.wide.u32 	%rd29, %r46, 4;
	add.s64 	%rd30, %rd1, %rd29;
	ld.global.f32 	%f28, [%rd30];
	fma.rn.f32 	%f29, %f28, %f27, %f26;
	shfl.sync.idx.b32	%r47|%p19, %r125, 8, 31, -1;
	mov.b32 	%f30, %r47;
	shfl.sync.idx.b32	%r48|%p20, %r126, 8, 31, -1;
	mad.lo.s32 	%r49, %r48, %r15, %r5;
	mul.wide.u32 	%rd31, %r49, 4;
	add.s64 	%rd32, %rd1, %rd31;
	ld.global.f32 	%f31, [%rd32];
	fma.rn.f32 	%f32, %f31, %f30, %f29;
	shfl.sync.idx.b32	%r50|%p21, %r125, 9, 31, -1;
	mov.b32 	%f33, %r50;
	shfl.sync.idx.b32	%r51|%p22, %r126, 9, 31, -1;
	mad.lo.s32 	%r52, %r51, %r15, %r5;
	mul.wide.u32 	%rd33, %r52, 4;
	add.s64 	%rd34, %rd1, %rd33;
	ld.global.f32 	%f34, [%rd34];
	fma.rn.f32 	%f35, %f34, %f33, %f32;
	shfl.sync.idx.b32	%r53|%p23, %r125, 10, 31, -1;
	mov.b32 	%f36, %r53;
	shfl.sync.idx.b32	%r54|%p24, %r126, 10, 31, -1;
	mad.lo.s32 	%r55, %r54, %r15, %r5;
	mul.wide.u32 	%rd35, %r55, 4;
	add.s64 	%rd36, %rd1, %rd35;
	ld.global.f32 	%f37, [%rd36];
	fma.rn.f32 	%f38, %f37, %f36, %f35;
	shfl.sync.idx.b32	%r56|%p25, %r125, 11, 31, -1;
	mov.b32 	%f39, %r56;
	shfl.sync.idx.b32	%r57|%p26, %r126, 11, 31, -1;
	mad.lo.s32 	%r58, %r57, %r15, %r5;
	mul.wide.u32 	%rd37, %r58, 4;
	add.s64 	%rd38, %rd1, %rd37;
	ld.global.f32 	%f40, [%rd38];
	fma.rn.f32 	%f41, %f40, %f39, %f38;
	shfl.sync.idx.b32	%r59|%p27, %r125, 12, 31, -1;
	mov.b32 	%f42, %r59;
	shfl.sync.idx.b32	%r60|%p28, %r126, 12, 31, -1;
	mad.lo.s32 	%r61, %r60, %r15, %r5;
	mul.wide.u32 	%rd39, %r61, 4;
	add.s64 	%rd40, %rd1, %rd39;
	ld.global.f32 	%f43, [%rd40];
	fma.rn.f32 	%f44, %f43, %f42, %f41;
	shfl.sync.idx.b32	%r62|%p29, %r125, 13, 31, -1;
	mov.b32 	%f45, %r62;
	shfl.sync.idx.b32	%r63|%p30, %r126, 13, 31, -1;
	mad.lo.s32 	%r64, %r63, %r15, %r5;
	mul.wide.u32 	%rd41, %r64, 4;
	add.s64 	%rd42, %rd1, %rd41;
	ld.global.f32 	%f46, [%rd42];
	fma.rn.f32 	%f47, %f46, %f45, %f44;
	shfl.sync.idx.b32	%r65|%p31, %r125, 14, 31, -1;
	mov.b32 	%f48, %r65;
	shfl.sync.idx.b32	%r66|%p32, %r126, 14, 31, -1;
	mad.lo.s32 	%r67, %r66, %r15, %r5;
	mul.wide.u32 	%rd43, %r67, 4;
	add.s64 	%rd44, %rd1, %rd43;
	ld.global.f32 	%f49, [%rd44];
	fma.rn.f32 	%f50, %f49, %f48, %f47;
	shfl.sync.idx.b32	%r68|%p33, %r125, 15, 31, -1;
	mov.b32 	%f51, %r68;
	shfl.sync.idx.b32	%r69|%p34, %r126, 15, 31, -1;
	mad.lo.s32 	%r70, %r69, %r15, %r5;
	mul.wide.u32 	%rd45, %r70, 4;
	add.s64 	%rd46, %rd1, %rd45;
	ld.global.f32 	%f52, [%rd46];
	fma.rn.f32 	%f53, %f52, %f51, %f50;
	shfl.sync.idx.b32	%r71|%p35, %r125, 16, 31, -1;
	mov.b32 	%f54, %r71;
	shfl.sync.idx.b32	%r72|%p36, %r126, 16, 31, -1;
	mad.lo.s32 	%r73, %r72, %r15, %r5;
	mul.wide.u32 	%rd47, %r73, 4;
	add.s64 	%rd48, %rd1, %rd47;
	ld.global.f32 	%f55, [%rd48];
	fma.rn.f32 	%f56, %f55, %f54, %f53;
	shfl.sync.idx.b32	%r74|%p37, %r125, 17, 31, -1;
	mov.b32 	%f57, %r74;
	shfl.sync.idx.b32	%r75|%p38, %r126, 17, 31, -1;
	mad.lo.s32 	%r76, %r75, %r15, %r5;
	mul.wide.u32 	%rd49, %r76, 4;
	add.s64 	%rd50, %rd1, %rd49;
	ld.global.f32 	%f58, [%rd50];
	fma.rn.f32 	%f59, %f58, %f57, %f56;
	shfl.sync.idx.b32	%r77|%p39, %r125, 18, 31, -1;
	mov.b32 	%f60, %r77;
	shfl.sync.idx.b32	%r78|%p40, %r126, 18, 31, -1;
	mad.lo.s32 	%r79, %r78, %r15, %r5;
	mul.wide.u32 	%rd51, %r79, 4;
	add.s64 	%rd52, %rd1, %rd51;
	ld.global.f32 	%f61, [%rd52];
	fma.rn.f32 	%f62, %f61, %f60, %f59;
	shfl.sync.idx.b32	%r80|%p41, %r125, 19, 31, -1;
	mov.b32 	%f63, %r80;
	shfl.sync.idx.b32	%r81|%p42, %r126, 19, 31, -1;
	mad.lo.s32 	%r82, %r81, %r15, %r5;
	mul.wide.u32 	%rd53, %r82, 4;
	add.s64 	%rd54, %rd1, %rd53;
	ld.global.f32 	%f64, [%rd54];
	fma.rn.f32 	%f65, %f64, %f63, %f62;
	shfl.sync.idx.b32	%r83|%p43, %r125, 20, 31, -1;
	mov.b32 	%f66, %r83;
	shfl.sync.idx.b32	%r84|%p44, %r126, 20, 31, -1;
	mad.lo.s32 	%r85, %r84, %r15, %r5;
	mul.wide.u32 	%rd55, %r85, 4;
	add.s64 	%rd56, %rd1, %rd55;
	ld.global.f32 	%f67, [%rd56];
	fma.rn.f32 	%f68, %f67, %f66, %f65;
	shfl.sync.idx.b32	%r86|%p45, %r125, 21, 31, -1;
	mov.b32 	%f69, %r86;
	shfl.sync.idx.b32	%r87|%p46, %r126, 21, 31, -1;
	mad.lo.s32 	%r88, %r87, %r15, %r5;
	mul.wide.u32 	%rd57, %r88, 4;
	add.s64 	%rd58, %rd1, %rd57;
	ld.global.f32 	%f70, [%rd58];
	fma.rn.f32 	%f71, %f70, %f69, %f68;
	shfl.sync.idx.b32	%r89|%p47, %r125, 22, 31, -1;
	mov.b32 	%f72, %r89;
	shfl.sync.idx.b32	%r90|%p48, %r126, 22, 31, -1;
	mad.lo.s32 	%r91, %r90, %r15, %r5;
	mul.wide.u32 	%rd59, %r91, 4;
	add.s64 	%rd60, %rd1, %rd59;
	ld.global.f32 	%f73, [%rd60];
	fma.rn.f32 	%f74, %f73, %f72, %f71;
	shfl.sync.idx.b32	%r92|%p49, %r125, 23, 31, -1;
	mov.b32 	%f75, %r92;
	shfl.sync.idx.b32	%r93|%p50, %r126, 23, 31, -1;
	mad.lo.s32 	%r94, %r93, %r15, %r5;
	mul.wide.u32 	%rd61, %r94, 4;
	add.s64 	%rd62, %rd1, %rd61;
	ld.global.f32 	%f76, [%rd62];
	fma.rn.f32 	%f77, %f76, %f75, %f74;
	shfl.sync.idx.b32	%r95|%p51, %r125, 24, 31, -1;
	mov.b32 	%f78, %r95;
	shfl.sync.idx.b32	%r96|%p52, %r126, 24, 31, -1;
	mad.lo.s32 	%r97, %r96, %r15, %r5;
	mul.wide.u32 	%rd63, %r97, 4;
	add.s64 	%rd64, %rd1, %rd63;
	ld.global.f32 	%f79, [%rd64];
	fma.rn.f32 	%f80, %f79, %f78, %f77;
	shfl.sync.idx.b32	%r98|%p53, %r125, 25, 31, -1;
	mov.b32 	%f81, %r98;
	shfl.sync.idx.b32	%r99|%p54, %r126, 25, 31, -1;
	mad.lo.s32 	%r100, %r99, %r15, %r5;
	mul.wide.u32 	%rd65, %r100, 4;
	add.s64 	%rd66, %rd1, %rd65;
	ld.global.f32 	%f82, [%rd66];
	fma.rn.f32 	%f83, %f82, %f81, %f80;
	shfl.sync.idx.b32	%r101|%p55, %r125, 26, 31, -1;
	mov.b32 	%f84, %r101;
	shfl.sync.idx.b32	%r102|%p56, %r126, 26, 31, -1;
	mad.lo.s32 	%r103, %r102, %r15, %r5;
	mul.wide.u32 	%rd67, %r103, 4;
	add.s64 	%rd68, %rd1, %rd67;
	ld.global.f32 	%f85, [%rd68];
	fma.rn.f32 	%f86, %f85, %f84, %f83;
	shfl.sync.idx.b32	%r104|%p57, %r125, 27, 31, -1;
	mov.b32 	%f87, %r104;
	shfl.sync.idx.b32	%r105|%p58, %r126, 27, 31, -1;
	mad.lo.s32 	%r106, %r105, %r15, %r5;
	mul.wide.u32 	%rd69, %r106, 4;
	add.s64 	%rd70, %rd1, %rd69;
	ld.global.f32 	%f88, [%rd70];
	fma.rn.f32 	%f89, %f88, %f87, %f86;
	shfl.sync.idx.b32	%r107|%p59, %r125, 28, 31, -1;
	mov.b32 	%f90, %r107;
	shfl.sync.idx.b32	%r108|%p60, %r126, 28, 31, -1;
	mad.lo.s32 	%r109, %r108, %r15, %r5;
	mul.wide.u32 	%rd71, %r109, 4;
	add.s64 	%rd72, %rd1, %rd71;
	ld.global.f32 	%f91, [%rd72];
	fma.rn.f32 	%f92, %f91, %f90, %f89;
	shfl.sync.idx.b32	%r110|%p61, %r125, 29, 31, -1;
	mov.b32 	%f93, %r110;
	shfl.sync.idx.b32	%r111|%p62, %r126, 29, 31, -1;
	mad.lo.s32 	%r112, %r111, %r15, %r5;
	mul.wide.u32 	%rd73, %r112, 4;
	add.s64 	%rd74, %rd1, %rd73;
	ld.global.f32 	%f94, [%rd74];
	fma.rn.f32 	%f95, %f94, %f93, %f92;
	shfl.sync.idx.b32	%r113|%p63, %r125, 30, 31, -1;
	mov.b32 	%f96, %r113;
	shfl.sync.idx.b32	%r114|%p64, %r126, 30, 31, -1;
	mad.lo.s32 	%r115, %r114, %r15, %r5;
	mul.wide.u32 	%rd75, %r115, 4;
	add.s64 	%rd76, %rd1, %rd75;
	ld.global.f32 	%f97, [%rd76];
	fma.rn.f32 	%f98, %f97, %f96, %f95;
	shfl.sync.idx.b32	%r116|%p65, %r125, 31, 31, -1;
	mov.b32 	%f99, %r116;
	shfl.sync.idx.b32	%r117|%p66, %r126, 31, 31, -1;
	mad.lo.s32 	%r118, %r117, %r15, %r5;
	mul.wide.u32 	%rd77, %r118, 4;
	add.s64 	%rd78, %rd1, %rd77;
	ld.global.f32 	%f100, [%rd78];
	fma.rn.f32 	%f102, %f100, %f99, %f98;
	add.s32 	%r124, %r124, 32;
	add.s32 	%r123, %r123, 32;
	setp.lt.s32 	%p67, %r124, %r4;
	@%p67 bra 	$L__BB0_2;
$L__BB0_5:
	cvta.to.global.u64 	%rd79, %rd9;
	mov.u32 	%r119, %ctaid.x;
	shl.b32 	%r120, %r119, 5;
	or.b32  	%r121, %r1, %r120;
	mad.lo.s32 	%r122, %r15, %r2, %r121;
	mul.wide.u32 	%rd80, %r122, 4;
	add.s64 	%rd81, %rd79, %rd80;
	st.global.f32 	[%rd81], %f102;
	ret;

}


// ===== COMPILED SASS (sm_100) =====

	.target	sm_100

	.elftype	@"ET_EXEC"


//--------------------- .note.nv.tkinfo           --------------------------
	.section	.note.nv.tkinfo,"",@"SHT_NOTE"
	.sectionflags	@"SHF_NOTE_NV_TKINFO"
	.tkinfo
        /*0018*/ 	.word	0x00000002
        /*0030*/ 	.string	""
        /*0030*/ 	.string	"ptxas"
        /*0030*/ 	.string	"Cuda compilation tools, release 13.0, V13.0.88"
        /*0030*/ 	.string	"Build cuda_13.0.r13.0/compiler.36424714_0"
        /*0030*/ 	.string	"-arch sm_100 -m 64 "



//--------------------- .note.nv.cuinfo           --------------------------
	.section	.note.nv.cuinfo,"",@"SHT_NOTE"
	.sectionflags	@"SHF_NOTE_NV_CUINFO"
        /*0018*/ 	.short	0x0002
        /*001a*/ 	.short	0x0064
        /*001c*/ 	.short	0x0082
	.zero		2


//--------------------- .nv.info                  --------------------------
	.section	.nv.info,"",@"SHT_CUDA_INFO"
	.align	4


	//----- nvinfo : EIATTR_REGCOUNT
	.align		4
        /*0000*/ 	.byte	0x04, 0x2f
        /*0002*/ 	.short	(.L_1 - .L_0)
	.align		4
.L_0:
        /*0004*/ 	.word	index@(_Z6gpu_v1PfPiS0_iS_S_iii)
        /*0008*/ 	.word	0x00000020


	//----- nvinfo : EIATTR_FRAME_SIZE
	.align		4
.L_1:
        /*000c*/ 	.byte	0x04, 0x11
        /*000e*/ 	.short	(.L_3 - .L_2)
	.align		4
.L_2:
        /*0010*/ 	.word	index@(_Z6gpu_v1PfPiS0_iS_S_iii)
        /*0014*/ 	.word	0x00000000


	//----- nvinfo : EIATTR_MIN_STACK_SIZE
	.align		4
.L_3:
        /*0018*/ 	.byte	0x04, 0x12
        /*001a*/ 	.short	(.L_5 - .L_4)
	.align		4
.L_4:
        /*001c*/ 	.word	index@(_Z6gpu_v1PfPiS0_iS_S_iii)
        /*0020*/ 	.word	0x00000000
.L_5:


//--------------------- .nv.compat                --------------------------
	.section	.nv.compat,"",@"SHT_CUDA_COMPAT_INFO"
	.align	4
        /*0000*/ 	.byte	0x02, 0x09, 0x00, 0x00, 0x02, 0x02, 0x01, 0x00, 0x02, 0x05, 0x05, 0x00, 0x03, 0x07, 0x01, 0x01
        /*0010*/ 	.byte	0x02, 0x03, 0x00, 0x00, 0x02, 0x06, 0x01, 0x00, 0x04, 0x0b, 0x08, 0x00, 0x09, 0x00, 0x00, 0x00
        /*0020*/ 	.byte	0x00, 0x00, 0x00, 0x00


//--------------------- .nv.info._Z6gpu_v1PfPiS0_iS_S_iii --------------------------
	.section	.nv.info._Z6gpu_v1PfPiS0_iS_S_iii,"",@"SHT_CUDA_INFO"
	.sectionflags	@""
	.align	4


	//----- nvinfo : EIATTR_CUDA_API_VERSION
	.align		4
        /*0000*/ 	.byte	0x04, 0x37
        /*0002*/ 	.short	(.L_7 - .L_6)
.L_6:
        /*0004*/ 	.word	0x00000082


	//----- nvinfo : EIATTR_KPARAM_INFO
	.align		4
.L_7:
        /*0008*/ 	.byte	0x04, 0x17
        /*000a*/ 	.short	(.L_9 - .L_8)
.L_8:
        /*000c*/ 	.word	0x00000000
        /*0010*/ 	.short	0x0008
        /*0012*/ 	.short	0x0038
        /*0014*/ 	.byte	0x00, 0xf0, 0x11, 0x00


	//----- nvinfo : EIATTR_KPARAM_INFO
	.align		4
.L_9:
        /*0018*/ 	.byte	0x04, 0x17
        /*001a*/ 	.short	(.L_11 - .L_10)
.L_10:
        /*001c*/ 	.word	0x00000000
        /*0020*/ 	.short	0x0007
        /*0022*/ 	.short	0x0034
        /*0024*/ 	.byte	0x00, 0xf0, 0x11, 0x00


	//----- nvinfo : EIATTR_KPARAM_INFO
	.align		4
.L_11:
        /*0028*/ 	.byte	0x04, 0x17
        /*002a*/ 	.short	(.L_13 - .L_12)
.L_12:
        /*002c*/ 	.word	0x00000000
        /*0030*/ 	.short	0x0006
        /*0032*/ 	.short	0x0030
        /*0034*/ 	.byte	0x00, 0xf0, 0x11, 0x00


	//----- nvinfo : EIATTR_KPARAM_INFO
	.align		4
.L_13:
        /*0038*/ 	.byte	0x04, 0x17
        /*003a*/ 	.short	(.L_15 - .L_14)
.L_14:
        /*003c*/ 	.word	0x00000000
        /*0040*/ 	.short	0x0005
        /*0042*/ 	.short	0x0028
        /*0044*/ 	.byte	0x00, 0xf5, 0x21, 0x00


	//----- nvinfo : EIATTR_KPARAM_INFO
	.align		4
.L_15:
        /*0048*/ 	.byte	0x04, 0x17
        /*004a*/ 	.short	(.L_17 - .L_16)
.L_16:
        /*004c*/ 	.word	0x00000000
        /*0050*/ 	.short	0x0004
        /*0052*/ 	.short	0x0020
        /*0054*/ 	.byte	0x00, 0xf5, 0x21, 0x00


	//----- nvinfo : EIATTR_KPARAM_INFO
	.align		4
.L_17:
        /*0058*/ 	.byte	0x04, 0x17
        /*005a*/ 	.short	(.L_19 - .L_18)
.L_18:
        /*005c*/ 	.word	0x00000000
        /*0060*/ 	.short	0x0003
        /*0062*/ 	.short	0x0018
        /*0064*/ 	.byte	0x00, 0xf0, 0x11, 0x00


	//----- nvinfo : EIATTR_KPARAM_INFO
	.align		4
.L_19:
        /*0068*/ 	.byte	0x04, 0x17
        /*006a*/ 	.short	(.L_21 - .L_20)
.L_20:
        /*006c*/ 	.word	0x00000000
        /*0070*/ 	.short	0x0002
        /*0072*/ 	.short	0x0010
        /*0074*/ 	.byte	0x00, 0xf5, 0x21, 0x00


	//----- nvinfo : EIATTR_KPARAM_INFO
	.align		4
.L_21:
        /*0078*/ 	.byte	0x04, 0x17
        /*007a*/ 	.short	(.L_23 - .L_22)
.L_22:
        /*007c*/ 	.word	0x00000000
        /*0080*/ 	.short	0x0001
        /*0082*/ 	.short	0x0008
        /*0084*/ 	.byte	0x00, 0xf5, 0x21, 0x00


	//----- nvinfo : EIATTR_KPARAM_INFO
	.align		4
.L_23:
        /*0088*/ 	.byte	0x04, 0x17
        /*008a*/ 	.short	(.L_25 - .L_24)
.L_24:
        /*008c*/ 	.word	0x00000000
        /*0090*/ 	.short	0x0000
        /*0092*/ 	.short	0x0000
        /*0094*/ 	.byte	0x00, 0xf5, 0x21, 0x00


	//----- nvinfo : EIATTR_SPARSE_MMA_MASK
	.align		4
.L_25:
        /*0098*/ 	.byte	0x03, 0x50
        /*009a*/ 	.short	0x0000


	//----- nvinfo : EIATTR_MAXREG_COUNT
	.align		4
        /*009c*/ 	.byte	0x03, 0x1b
        /*009e*/ 	.short	0x00ff


	//----- nvinfo : EIATTR_MERCURY_ISA_VERSION
	.align		4
        /*00a0*/ 	.byte	0x03, 0x5f
        /*00a2*/ 	.short	0x0101


	//----- nvinfo : EIATTR_COOP_GROUP_MASK_REGIDS
	.align		4
        /*00a4*/ 	.byte	0x04, 0x29
        /*00a6*/ 	.short	(.L_27 - .L_26)


	//   ....[0]....
.L_26:
        /*00a8*/ 	.word	0xffffffff


	//   ....[1]....
        /*00ac*/ 	.word	0xffffffff


	//   ....[2]....
        /*00b0*/ 	.word	0xffffffff


	//   ....[3]....
        /*00b4*/ 	.word	0xffffffff


	//   ....[4]....
        /*00b8*/ 	.word	0xffffffff


	//   ....[5]....
        /*00bc*/ 	.word	0xffffffff


	//   ....[6]....
        /*00c0*/ 	.word	0xffffffff


	//   ....[7]....
        /*00c4*/ 	.word	0xffffffff


	//   ....[8]....
        /*00c8*/ 	.word	0xffffffff


	//   ....[9]....
        /*00cc*/ 	.word	0xffffffff


	//   ....[10]....
        /*00d0*/ 	.word	0xffffffff


	//   ....[11]....
        /*00d4*/ 	.word	0xffffffff


	//   ....[12]....
        /*00d8*/ 	.word	0xffffffff


	//   ....[13]....
        /*00dc*/ 	.word	0xffffffff


	//   ....[14]....
        /*00e0*/ 	.word	0xffffffff


	//   ....[15]....
        /*00e4*/ 	.word	0xffffffff


	//   ....[16]....
        /*00e8*/ 	.word	0xffffffff


	//   ....[17]....
        /*00ec*/ 	.word	0xffffffff


	//   ....[18]....
        /*00f0*/ 	.word	0xffffffff


	//   ....[19]....
        /*00f4*/ 	.word	0xffffffff


	//   ....[20]....
        /*00f8*/ 	.word	0xffffffff


	//   ....[21]....
        /*00fc*/ 	.word	0xffffffff


	//   ....[22]....
        /*0100*/ 	.word	0xffffffff


	//   ....[23]....
        /*0104*/ 	.word	0xffffffff


	//   ....[24]....
        /*0108*/ 	.word	0xffffffff


	//   ....[25]....
        /*010c*/ 	.word	0xffffffff


	//   ....[26]....
        /*0110*/ 	.word	0xffffffff


	//   ....[27]....
        /*0114*/ 	.word	0xffffffff


	//   ....[28]....
        /*0118*/ 	.word	0xffffffff


	//   ....[29]....
        /*011c*/ 	.word	0xffffffff


	//   ....[30]....
        /*0120*/ 	.word	0xffffffff


	//   ....[31]....
        /*0124*/ 	.word	0xffffffff


	//   ....[32]....
        /*0128*/ 	.word	0xffffffff


	//   ....[33]....
        /*012c*/ 	.word	0xffffffff


	//   ....[34]....
        /*0130*/ 	.word	0xffffffff


	//   ....[35]....
        /*0134*/ 	.word	0xffffffff


	//   ....[36]....
        /*0138*/ 	.word	0xffffffff


	//   ....[37]....
        /*013c*/ 	.word	0xffffffff


	//   ....[38]....
        /*0140*/ 	.word	0xffffffff


	//   ....[39]....
        /*0144*/ 	.word	0xffffffff


	//   ....[40]....
        /*0148*/ 	.word	0xffffffff


	//   ....[41]....
        /*014c*/ 	.word	0xffffffff


	//   ....[42]....
        /*0150*/ 	.word	0xffffffff


	//   ....[43]....
        /*0154*/ 	.word	0xffffffff


	//   ....[44]....
        /*0158*/ 	.word	0xffffffff


	//   ....[45]....
        /*015c*/ 	.word	0xffffffff


	//   ....[46]....
        /*0160*/ 	.word	0xffffffff


	//   ....[47]....
        /*0164*/ 	.word	0xffffffff


	//   ....[48]....
        /*0168*/ 	.word	0xffffffff


	//   ....[49]....
        /*016c*/ 	.word	0xffffffff


	//   ....[50]....
        /*0170*/ 	.word	0xffffffff


	//   ....[51]....
        /*0174*/ 	.word	0xffffffff


	//   ....[52]....
        /*0178*/ 	.word	0xffffffff


	//   ....[53]....
        /*017c*/ 	.word	0xffffffff


	//   ....[54]....
        /*0180*/ 	.word	0xffffffff


	//   ....[55]....
        /*0184*/ 	.word	0xffffffff


	//   ....[56]....
        /*0188*/ 	.word	0xffffffff


	//   ....[57]....
        /*018c*/ 	.word	0xffffffff


	//   ....[58]....
        /*0190*/ 	.word	0xffffffff


	//   ....[59]....
        /*0194*/ 	.word	0xffffffff


	//   ....[60]....
        /*0198*/ 	.word	0xffffffff


	//   ....[61]....
        /*019c*/ 	.word	0xffffffff


	//   ....[62]....
        /*01a0*/ 	.word	0xffffffff


	//   ....[63]....
        /*01a4*/ 	.word	0xffffffff


	//   ....[64]....
        /*01a8*/ 	.word	0x05000010


	//   ....[65]....
        /*01ac*/ 	.word	0x05000010


	//   ....[66]....
        /*01b0*/ 	.word	0x05000010


	//   ....[67]....
        /*01b4*/ 	.word	0x05000010


	//   ....[68]....
        /*01b8*/ 	.word	0x05000010


	//   ....[69]....
        /*01bc*/ 	.word	0x05000010


	//   ....[70]....
        /*01c0*/ 	.word	0x05000010


	//   ....[71]....
        /*01c4*/ 	.word	0x05000010


	//   ....[72]....
        /*01c8*/ 	.word	0x05000010


	//   ....[73]....
        /*01cc*/ 	.word	0x05000010


	//   ....[74]....
        /*01d0*/ 	.word	0x05000010


	//   ....[75]....
        /*01d4*/ 	.word	0x05000010


	//   ....[76]....
        /*01d8*/ 	.word	0x05000010


	//   ....[77]....
        /*01dc*/ 	.word	0x05000010


	//   ....[78]....
        /*01e0*/ 	.word	0x05000010


	//   ....[79]....
        /*01e4*/ 	.word	0x05000010


	//   ....[80]....
        /*01e8*/ 	.word	0x05000010


	//   ....[81]....
        /*01ec*/ 	.word	0x05000010


	//   ....[82]....
        /*01f0*/ 	.word	0x05000010


	//   ....[83]....
        /*01f4*/ 	.word	0x05000010


	//   ....[84]....
        /*01f8*/ 	.word	0x05000010


	//   ....[85]....
        /*01fc*/ 	.word	0x05000010


	//   ....[86]....
        /*0200*/ 	.word	0x05000010


	//   ....[87]....
        /*0204*/ 	.word	0x05000010


	//   ....[88]....
        /*0208*/ 	.word	0x05000010


	//   ....[89]....
        /*020c*/ 	.word	0x05000010


	//   ....[90]....
        /*0210*/ 	.word	0x05000010


	//   ....[91]....
        /*0214*/ 	.word	0x05000010


	//   ....[92]....
        /*0218*/ 	.word	0x05000010


	//   ....[93]....
        /*021c*/ 	.word	0x05000010


	//   ....[94]....
        /*0220*/ 	.word	0x05000010


	//   ....[95]....
        /*0224*/ 	.word	0x05000010


	//   ....[96]....
        /*0228*/ 	.word	0x05000010


	//   ....[97]....
        /*022c*/ 	.word	0x05000010


	//   ....[98]....
        /*0230*/ 	.word	0x05000010


	//   ....[99]....
        /*0234*/ 	.word	0x05000010


	//   ....[100]....
        /*0238*/ 	.word	0x05000010


	//   ....[101]....
        /*023c*/ 	.word	0x05000010


	//   ....[102]....
        /*0240*/ 	.word	0x05000010


	//   ....[103]....
        /*0244*/ 	.word	0x05000010


	//   ....[104]....
        /*0248*/ 	.word	0x05000010


	//   ....[105]....
        /*024c*/ 	.word	0x05000010


	//   ....[106]....
        /*0250*/ 	.word	0x05000010


	//   ....[107]....
        /*0254*/ 	.word	0x05000010


	//   ....[108]....
        /*0258*/ 	.word	0x05000010


	//   ....[109]....
        /*025c*/ 	.word	0x05000010


	//   ....[110]....
        /*0260*/ 	.word	0x05000010


	//   ....[111]....
        /*0264*/ 	.word	0x05000010


	//   ....[112]....
        /*0268*/ 	.word	0x05000010


	//   ....[113]....
        /*026c*/ 	.word	0x05000010


	//   ....[114]....
        /*0270*/ 	.word	0x05000010


	//   ....[115]....
        /*0274*/ 	.word	0x05000010


	//   ....[116]....
        /*0278*/ 	.word	0x05000010


	//   ....[117]....
        /*027c*/ 	.word	0x05000010


	//   ....[118]....
        /*0280*/ 	.word	0x05000010


	//   ....[119]....
        /*0284*/ 	.word	0x05000010


	//   ....[120]....
        /*0288*/ 	.word	0x05000010


	//   ....[121]....
        /*028c*/ 	.word	0x05000010


	//   ....[122]....
        /*0290*/ 	.word	0x05000010


	//   ....[123]....
        /*0294*/ 	.word	0x05000010


	//   ....[124]....
        /*0298*/ 	.word	0x05000010


	//   ....[125]....
        /*029c*/ 	.word	0x05000010


	//   ....[126]....
        /*02a0*/ 	.word	0x05000010


	//   ....[127]....
        /*02a4*/ 	.word	0x05000010


	//----- nvinfo : EIATTR_COOP_GROUP_INSTR_OFFSETS
	.align		4
.L_27:
        /*02a8*/ 	.byte	0x04, 0x28
        /*02aa*/ 	.short	(.L_29 - .L_28)


	//   ....[0]....
.L_28:
        /*02ac*/ 	.word	0x00000210


	//   ....[1]....
        /*02b0*/ 	.word	0x00000220


	//   ....[2]....
        /*02b4*/ 	.word	0x00000240


	//   ....[3]....
        /*02b8*/ 	.word	0x00000280


	//   ....[4]....
        /*02bc*/ 	.word	0x00000290


	//   ....[5]....
        /*02c0*/ 	.word	0x00000310


	//   ....[6]....
        /*02c4*/ 	.word	0x00000390


	//   ....[7]....
        /*02c8*/ 	.word	0x000003a0


	//   ....[8]....
        /*02cc*/ 	.word	0x000003b0


	//   ....[9]....
        /*02d0*/ 	.word	0x000003f0


	//   ....[10]....
        /*02d4*/ 	.word	0x00000400


	//   ....[11]....
        /*02d8*/ 	.word	0x00000420


	//   ....[12]....
        /*02dc*/ 	.word	0x00000440


	//   ....[13]....
        /*02e0*/ 	.word	0x00000450


	//   ....[14]....
        /*02e4*/ 	.word	0x00000480


	//   ....[15]....
        /*02e8*/ 	.word	0x000004b0


	//   ....[16]....
        /*02ec*/ 	.word	0x000004d0


	//   ....[17]....
        /*02f0*/ 	.word	0x00000500


	//   ....[18]....
        /*02f4*/ 	.word	0x00000570


	//   ....[19]....
        /*02f8*/ 	.word	0x00000590


	//   ....[20]....
        /*02fc*/ 	.word	0x00000650


	//   ....[21]....
        /*0300*/ 	.word	0x00000690


	//   ....[22]....
        /*0304*/ 	.word	0x000006b0


	//   ....[23]....
        /*0308*/ 	.word	0x000006c0


	//   ....[24]....
        /*030c*/ 	.word	0x000006e0


	//   ....[25]....
        /*0310*/ 	.word	0x000006f0


	//   ....[26]....
        /*0314*/ 	.word	0x00000710


	//   ....[27]....
        /*0318*/ 	.word	0x00000720


	//   ....[28]....
        /*031c*/ 	.word	0x00000750


	//   ....[29]....
        /*0320*/ 	.word	0x00000770


	//   ....[30]....
        /*0324*/ 	.word	0x000007a0


	//   ....[31]....
        /*0328*/ 	.word	0x000007b0


	//   ....[32]....
        /*032c*/ 	.word	0x000007e0


	//   ....[33]....
        /*0330*/ 	.word	0x00000820


	//   ....[34]....
        /*0334*/ 	.word	0x00000850


	//   ....[35]....
        /*0338*/ 	.word	0x00000870


	//   ....[36]....
        /*033c*/ 	.word	0x00000920


	//   ....[37]....
        /*0340*/ 	.word	0x00000960


	//   ....[38]....
        /*0344*/ 	.word	0x000009b0


	//   ....[39]....
        /*0348*/ 	.word	0x000009c0


	//   ....[40]....
        /*034c*/ 	.word	0x000009d0


	//   ....[41]....
        /*0350*/ 	.word	0x000009f0


	//   ....[42]....
        /*0354*/ 	.word	0x00000a00


	//   ....[43]....
        /*0358*/ 	.word	0x00000a20


	//   ....[44]....
        /*035c*/ 	.word	0x00000a30


	//   ....[45]....
        /*0360*/ 	.word	0x00000a50


	//   ....[46]....
        /*0364*/ 	.word	0x00000a80


	//   ....[47]....
        /*0368*/ 	.word	0x00000aa0


	//   ....[48]....
        /*036c*/ 	.word	0x00000ab0


	//   ....[49]....
        /*0370*/ 	.word	0x00000ae0


	//   ....[50]....
        /*0374*/ 	.word	0x00000af0


	//   ....[51]....
        /*0378*/ 	.word	0x00000b50


	//   ....[52]....
        /*037c*/ 	.word	0x00000b70


	//   ....[53]....
        /*0380*/ 	.word	0x00000bb0


	//   ....[54]....
        /*0384*/ 	.word	0x00000cb0


	//   ....[55]....
        /*0388*/ 	.word	0x00000cc0


	//   ....[56]....
        /*038c*/ 	.word	0x00000cd0


	//   ....[57]....
        /*0390*/ 	.word	0x00000ce0


	//   ....[58]....
        /*0394*/ 	.word	0x00000cf0


	//   ....[59]....
        /*0398*/ 	.word	0x00000d10


	//   ....[60]....
        /*039c*/ 	.word	0x00000d20


	//   ....[61]....
        /*03a0*/ 	.word	0x00000d50


	//   ....[62]....
        /*03a4*/ 	.word	0x00000d60


	//   ....[63]....
        /*03a8*/ 	.word	0x00000d80


	//   ....[64]....
        /*03ac*/ 	.word	0x00000f40


	//   ....[65]....
        /*03b0*/ 	.word	0x00000fd0


	//   ....[66]....
        /*03b4*/ 	.word	0x00001060


	//   ....[67]....
        /*03b8*/ 	.word	0x000010b0


	//   ....[68]....
        /*03bc*/ 	.word	0x00001130


	//   ....[69]....
        /*03c0*/ 	.word	0x00001180


	//   ....[70]....
        /*03c4*/ 	.word	0x00001230


	//   ....[71]....
        /*03c8*/ 	.word	0x00001280


	//   ....[72]....
        /*03cc*/ 	.word	0x00001310


	//   ....[73]....
        /*03d0*/ 	.word	0x00001360


	//   ....[74]....
        /*03d4*/ 	.word	0x00001400


	//   ....[75]....
        /*03d8*/ 	.word	0x00001450


	//   ....[76]....
        /*03dc*/ 	.word	0x000014e0


	//   ....[77]....
        /*03e0*/ 	.word	0x00001530


	//   ....[78]....
        /*03e4*/ 	.word	0x000015c0


	//   ....[79]....
        /*03e8*/ 	.word	0x00001620


	//   ....[80]....
        /*03ec*/ 	.word	0x000016b0


	//   ....[81]....
        /*03f0*/ 	.word	0x00001710


	//   ....[82]....
        /*03f4*/ 	.word	0x000017a0


	//   ....[83]....
        /*03f8*/ 	.word	0x000017f0


	//   ....[84]....
        /*03fc*/ 	.word	0x00001890


	//   ....[85]....
        /*0400*/ 	.word	0x000018f0


	//   ....[86]....
        /*0404*/ 	.word	0x00001980


	//   ....[87]....
        /*0408*/ 	.word	0x000019d0


	//   ....[88]....
        /*040c*/ 	.word	0x00001a70


	//   ....[89]....
        /*0410*/ 	.word	0x00001ac0


	//   ....[90]....
        /*0414*/ 	.word	0x00001b60


	//   ....[91]....
        /*0418*/ 	.word	0x00001bc0


	//   ....[92]....
        /*041c*/ 	.word	0x00001c50


	//   ....[93]....
        /*0420*/ 	.word	0x00001cb0


	//   ....[94]....
        /*0424*/ 	.word	0x00001d40


	//   ....[95]....
        /*0428*/ 	.word	0x00001da0


	//   ....[96]....
        /*042c*/ 	.word	0x00001e20


	//   ....[97]....
        /*0430*/ 	.word	0x00001e80


	//   ....[98]....
        /*0434*/ 	.word	0x00001f00


	//   ....[99]....
        /*0438*/ 	.word	0x00001f50


	//   ....[100]....
        /*043c*/ 	.word	0x00001ff0


	//   ....[101]....
        /*0440*/ 	.word	0x00002040


	//   ....[102]....
        /*0444*/ 	.word	0x000020d0


	//   ....[103]....
        /*0448*/ 	.word	0x00002120


	//   ....[104]....
        /*044c*/ 	.word	0x000021c0


	//   ....[105]....
        /*0450*/ 	.word	0x00002210


	//   ....[106]....
        /*0454*/ 	.word	0x000022b0


	//   ....[107]....
        /*0458*/ 	.word	0x00002300


	//   ....[108]....
        /*045c*/ 	.word	0x000023a0


	//   ....[109]....
        /*0460*/ 	.word	0x000023f0


	//   ....[110]....
        /*0464*/ 	.word	0x00002490


	//   ....[111]....
        /*0468*/ 	.word	0x000024e0


	//   ....[112]....
        /*046c*/ 	.word	0x00002580


	//   ....[113]....
        /*0470*/ 	.word	0x000025e0


	//   ....[114]....
        /*0474*/ 	.word	0x00002670


	//   ....[115]....
        /*0478*/ 	.word	0x000026d0


	//   ....[116]....
        /*047c*/ 	.word	0x00002750


	//   ....[117]....
        /*0480*/ 	.word	0x000027a0


	//   ....[118]....
        /*0484*/ 	.word	0x00002840


	//   ....[119]....
        /*0488*/ 	.word	0x00002890


	//   ....[120]....
        /*048c*/ 	.word	0x00002930


	//   ....[121]....
        /*0490*/ 	.word	0x00002980


	//   ....[122]....
        /*0494*/ 	.word	0x00002a20


	//   ....[123]....
        /*0498*/ 	.word	0x00002a70


	//   ....[124]....
        /*049c*/ 	.word	0x00002b00


	//   ....[125]....
        /*04a0*/ 	.word	0x00002b50


	//   ....[126]....
        /*04a4*/ 	.word	0x00002bf0


	//   ....[127]....
        /*04a8*/ 	.word	0x00002c40


	//----- nvinfo : EIATTR_VRC_CTA_INIT_COUNT
	.align		4
.L_29:
        /*04ac*/ 	.byte	0x02, 0x4a
	.zero		1
	.zero		1


	//----- nvinfo : EIATTR_EXIT_INSTR_OFFSETS
	.align		4
        /*04b0*/ 	.byte	0x04, 0x1c
        /*04b2*/ 	.short	(.L_31 - .L_30)


	//   ....[0]....
.L_30:
        /*04b4*/ 	.word	0x00000ed0


	//----- nvinfo : EIATTR_CRS_STACK_SIZE
	.align		4
.L_31:
        /*04b8*/ 	.byte	0x04, 0x1e
        /*04ba*/ 	.short	(.L_33 - .L_32)
.L_32:
        /*04bc*/ 	.word	0x00000000


	//----- nvinfo : EIATTR_CBANK_PARAM_SIZE
	.align		4
.L_33:
        /*04c0*/ 	.byte	0x03, 0x19
        /*04c2*/ 	.short	0x003c


	//----- nvinfo : EIATTR_PARAM_CBANK
	.align		4
        /*04c4*/ 	.byte	0x04, 0x0a
        /*04c6*/ 	.short	(.L_35 - .L_34)
	.align		4
.L_34:
        /*04c8*/ 	.word	index@(.nv.constant0._Z6gpu_v1PfPiS0_iS_S_iii)
        /*04cc*/ 	.short	0x0380
        /*04ce*/ 	.short	0x003c


	//----- nvinfo : EIATTR_SW_WAR
	.align		4
.L_35:
        /*04d0*/ 	.byte	0x04, 0x36
        /*04d2*/ 	.short	(.L_37 - .L_36)
.L_36:
        /*04d4*/ 	.word	0x00000008
.L_37:


//--------------------- .nv.callgraph             --------------------------
	.section	.nv.callgraph,"",@"SHT_CUDA_CALLGRAPH"
	.align	4
	.sectionentsize	8
	.align		4
        /*0000*/ 	.word	0x00000000
	.align		4
        /*0004*/ 	.word	0xffffffff
	.align		4
        /*0008*/ 	.word	0x00000000
	.align		4
        /*000c*/ 	.word	0xfffffffe
	.align		4
        /*0010*/ 	.word	0x00000000
	.align		4
        /*0014*/ 	.word	0xfffffffd
	.align		4
        /*0018*/ 	.word	0x00000000
	.align		4
        /*001c*/ 	.word	0xfffffffc


//--------------------- .text._Z6gpu_v1PfPiS0_iS_S_iii --------------------------
	.section	.text._Z6gpu_v1PfPiS0_iS_S_iii,"ax",@progbits
	.align	128
        .global         _Z6gpu_v1PfPiS0_iS_S_iii
        .type           _Z6gpu_v1PfPiS0_iS_S_iii,@function
        .size           _Z6gpu_v1PfPiS0_iS_S_iii,(.L_x_71 - _Z6gpu_v1PfPiS0_iS_S_iii)
        .other          _Z6gpu_v1PfPiS0_iS_S_iii,@"STO_CUDA_ENTRY STV_DEFAULT"
_Z6gpu_v1PfPiS0_iS_S_iii:
.text._Z6gpu_v1PfPiS0_iS_S_iii:
[----:B------:R-:W-:Y:S01]  /*0000*/  LDC R1, c[0x0][0x37c] ;  /* 0x0000df00ff017b82 */ /* 0x000fe20000000800 */
[----:B------:R-:W0:Y:S07]  /*0010*/  S2R R3, SR_TID.X ;  /* 0x0000000000037919 */ /* 0x000e2e0000002100 */
[----:B------:R-:W1:Y:S01]  /*0020*/  LDC.64 R4, c[0x0][0x390] ;  /* 0x0000e400ff047b82 */ /* 0x000e620000000a00 */
[----:B------:R-:W2:Y:S01]  /*0030*/  LDCU.64 UR4, c[0x0][0x358] ;  /* 0x00006b00ff0477ac */ /* 0x000ea20008000a00 */
[----:B------:R-:W3:Y:S01]  /*0040*/  S2R R7, SR_CTAID.Y ;  /* 0x0000000000077919 */ /* 0x000ee20000002600 */
[----:B0-----:R-:W-:-:S04]  /*0050*/  SHF.R.U32.HI R0, RZ, 0x5, R3 ;  /* 0x00000005ff007819 */ /* 0x001fc80000011603 */
[----:B---3--:R-:W-:-:S05]  /*0060*/  LEA R0, R7, R0, 0x2 ;  /* 0x0000000007007211 */ /* 0x008fca00078e10ff */
[----:B-1----:R-:W-:-:S05]  /*0070*/  IMAD.WIDE.U32 R4, R0, 0x4, R4 ;  /* 0x0000000400047825 */ /* 0x002fca00078e0004 */
[----:B--2---:R-:W2:Y:S04]  /*0080*/  LDG.E R7, desc[UR4][R4.64] ;  /* 0x0000000404077981 */ /* 0x004ea8000c1e1900 */
[----:B------:R-:W2:Y:S01]  /*0090*/  LDG.E R2, desc[UR4][R4.64+0x4] ;  /* 0x0000040404027981 */ /* 0x000ea2000c1e1900 */
[----:B------:R-:W-:Y:S01]  /*00a0*/  BSSY B0, `(.L_x_0) ;  /* 0x00000db000007945 */ /* 0x000fe20003800000 */
[----:B------:R-:W-:Y:S01]  /*00b0*/  HFMA2 R19, -RZ, RZ, 0, 0 ;  /* 0x00000000ff137431 */ /* 0x000fe200000001ff */
[----:B------:R-:W-:Y:S02]  /*00c0*/  LOP3.LUT R3, R3, 0x1f, RZ, 0xc0, !PT ;  /* 0x0000001f03037812 */ /* 0x000fe400078ec0ff */
[----:B--2---:R-:W-:-:S13]  /*00d0*/  ISETP.GE.AND P0, PT, R7, R2, PT ;  /* 0x000000020700720c */ /* 0x004fda0003f06270 */
[----:B------:R-:W-:Y:S05]  /*00e0*/  @P0 BRA `(.L_x_1) ;  /* 0x0000000c00580947 */ /* 0x000fea0003800000 */
[----:B------:R-:W0:Y:S01]  /*00f0*/  S2R R6, SR_CTAID.X ;  /* 0x0000000000067919 */ /* 0x000e220000002500 */
[----:B------:R-:W1:Y:S01]  /*0100*/  LDC R4, c[0x0][0x3b4] ;  /* 0x0000ed00ff047b82 */ /* 0x000e620000000800 */
[----:B------:R-:W-:Y:S02]  /*0110*/  MOV R5, R7 ;  /* 0x0000000700057202 */ /* 0x000fe40000000f00 */
[----:B------:R-:W-:Y:S02]  /*0120*/  MOV R19, RZ ;  /* 0x000000ff00137202 */ /* 0x000fe40000000f00 */
[----:B------:R-:W-:-:S03]  /*0130*/  IADD3 R9, PT, PT, R3, R5, RZ ;  /* 0x0000000503097210 */ /* 0x000fc60007ffe0ff */
[----:B------:R-:W2:Y:S08]  /*0140*/  LDC.64 R10, c[0x0][0x3a0] ;  /* 0x0000e800ff0a7b82 */ /* 0x000eb00000000a00 */
[----:B------:R-:W3:Y:S08]  /*0150*/  LDC.64 R12, c[0x0][0x380] ;  /* 0x0000e000ff0c7b82 */ /* 0x000ef00000000a00 */
[----:B------:R-:W4:Y:S01]  /*0160*/  LDC.64 R14, c[0x0][0x388] ;  /* 0x0000e200ff0e7b82 */ /* 0x000f220000000a00 */
[----:B0-----:R-:W-:-:S07]  /*0170*/  LEA R7, R6, R3, 0x5 ;  /* 0x0000000306077211 */ /* 0x001fce00078e28ff */
.L_x_3:
[C---:B------:R-:W-:Y:S01]  /*0180*/  ISETP.GE.AND P0, PT, R9.reuse, R2, PT ;  /* 0x000000020900720c */ /* 0x040fe20003f06270 */
[----:B------:R-:W-:Y:S01]  /*0190*/  HFMA2 R6, -RZ, RZ, 0, 0 ;  /* 0x00000000ff067431 */ /* 0x000fe200000001ff */
[----:B------:R-:W-:Y:S01]  /*01a0*/  MOV R8, RZ ;  /* 0x000000ff00087202 */ /* 0x000fe20000000f00 */
[----:B---3--:R-:W-:-:S04]  /*01b0*/  IMAD.WIDE R16, R9, 0x4, R12 ;  /* 0x0000000409107825 */ /* 0x008fc800078e020c */
[----:B----4-:R-:W-:-:S06]  /*01c0*/  IMAD.WIDE R20, R9, 0x4, R14 ;  /* 0x0000000409147825 */ /* 0x010fcc00078e020e */
[----:B------:R0:W5:Y:S04]  /*01d0*/  @!P0 LDG.E R8, desc[UR4][R16.64] ;  /* 0x0000000410088981 */ /* 0x000168000c1e1900 */
[----:B------:R0:W5:Y:S01]  /*01e0*/  @!P0 LDG.E R6, desc[UR4][R20.64] ;  /* 0x0000000414068981 */ /* 0x000162000c1e1900 */
[----:B------:R-:W-:-:S03]  /*01f0*/  UMOV UR6, 0xffffffff ;  /* 0xffffffff00067882 */ /* 0x000fc60000000000 */
[----:B------:R-:W-:Y:S05]  /*0200*/  BRA.DIV UR6, `(.L_x_2) ;  /* 0x0000000e06347947 */ /* 0x000fea000b800000 */
[----:B-----5:R-:W1:Y:S04]  /*0210*/  SHFL.IDX PT, R24, R6, RZ, 0x1f ;  /* 0x00001fff06187589 */ /* 0x020e6800000e0000 */
[----:B0-----:R-:W0:Y:S01]  /*0220*/  SHFL.IDX PT, R20, R6, 0x2, 0x1f ;  /* 0x00401f0006147f89 */ /* 0x001e2200000e0000 */
[----:B-1----:R-:W-:-:S03]  /*0230*/  IMAD R29, R24, R4, R7 ;  /* 0x00000004181d7224 */ /* 0x002fc600078e0207 */
[----:B------:R-:W1:Y:S01]  /*0240*/  SHFL.IDX PT, R24, R6, 0x1, 0x1f ;  /* 0x00201f0006187f89 */ /* 0x000e6200000e0000 */
[----:B--2---:R-:W-:-:S06]  /*0250*/  IMAD.WIDE.U32 R28, R29, 0x4, R10 ;  /* 0x000000041d1c7825 */ /* 0x004fcc00078e000a */
[----:B------:R-:W2:Y:S01]  /*0260*/  LDG.E R28, desc[UR4][R28.64] ;  /* 0x000000041c1c7981 */ /* 0x000ea2000c1e1900 */
[----:B0-----:R-:W-:-:S03]  /*0270*/  IMAD R25, R20, R4, R7 ;  /* 0x0000000414197224 */ /* 0x001fc600078e0207 */
[----:B------:R-:W0:Y:S04]  /*0280*/  SHFL.IDX PT, R26, R6, 0x3, 0x1f ;  /* 0x00601f00061a7f89 */ /* 0x000e2800000e0000 */
[----:B------:R-:W3:Y:S01]  /*0290*/  SHFL.IDX PT, R21, R6, 0x4, 0x1f ;  /* 0x00801f0006157f89 */ /* 0x000ee200000e0000 */
[----:B-1----:R-:W-:Y:S02]  /*02a0*/  IMAD R17, R24, R4, R7 ;  /* 0x0000000418117224 */ /* 0x002fe400078e0207 */
[----:B------:R-:W-:-:S04]  /*02b0*/  IMAD.WIDE.U32 R24, R25, 0x4, R10 ;  /* 0x0000000419187825 */ /* 0x000fc800078e000a */
[----:B------:R-:W-:Y:S01]  /*02c0*/  IMAD.WIDE.U32 R16, R17, 0x4, R10 ;  /* 0x0000000411107825 */ /* 0x000fe200078e000a */
[----:B------:R1:W4:Y:S04]  /*02d0*/  LDG.E R22, desc[UR4][R24.64] ;  /* 0x0000000418167981 */ /* 0x000328000c1e1900 */
[----:B------:R3:W4:Y:S01]  /*02e0*/  LDG.E R23, desc[UR4][R16.64] ;  /* 0x0000000410177981 */ /* 0x000722000c1e1900 */
[----:B0-----:R-:W-:-:S04]  /*02f0*/  IMAD R27, R26, R4, R7 ;  /* 0x000000041a1b7224 */ /* 0x001fc800078e0207 */
[----:B------:R-:W-:Y:S01]  /*0300*/  IMAD.WIDE.U32 R26, R27, 0x4, R10 ;  /* 0x000000041b1a7825 */ /* 0x000fe200078e000a */
[----:B-1----:R-:W0:Y:S03]  /*0310*/  SHFL.IDX PT, R24, R6, 0x5, 0x1f ;  /* 0x00a01f0006187f89 */ /* 0x002e2600000e0000 */
[----:B---3--:R-:W-:Y:S02]  /*0320*/  IMAD R21, R21, R4, R7 ;  /* 0x0000000415157224 */ /* 0x008fe400078e0207 */
[----:B------:R-:W3:Y:S02]  /*0330*/  LDG.E R26, desc[UR4][R26.64] ;  /* 0x000000041a1a7981 */ /* 0x000ee4000c1e1900 */
[----:B------:R-:W-:-:S05]  /*0340*/  IMAD.WIDE.U32 R20, R21, 0x4, R10 ;  /* 0x0000000415147825 */ /* 0x000fca00078e000a */
[----:B------:R1:W3:Y:S01]  /*0350*/  LDG.E R18, desc[UR4][R20.64] ;  /* 0x0000000414127981 */ /* 0x0002e2000c1e1900 */
[----:B0-----:R-:W-:-:S04]  /*0360*/  IMAD R29, R24, R4, R7 ;  /* 0x00000004181d7224 */ /* 0x001fc800078e0207 */
[----:B------:R-:W-:-:S06]  /*0370*/  IMAD.WIDE.U32 R16, R29, 0x4, R10 ;  /* 0x000000041d107825 */ /* 0x000fcc00078e000a */
[----:B------:R-:W3:Y:S04]  /*0380*/  LDG.E R16, desc[UR4][R16.64] ;  /* 0x0000000410107981 */ /* 0x000ee8000c1e1900 */
[----:B-1----:R-:W-:Y:S04]  /*0390*/  SHFL.IDX PT, R20, R8, RZ, 0x1f ;  /* 0x00001fff08147589 */ /* 0x002fe800000e0000 */
[----:B------:R-:W0:Y:S04]  /*03a0*/  SHFL.IDX PT, R24, R6, 0x6, 0x1f ;  /* 0x00c01f0006187f89 */ /* 0x000e2800000e0000 */
[----:B------:R-:W-:Y:S01]  /*03b0*/  SHFL.IDX PT, R21, R8, 0x2, 0x1f ;  /* 0x00401f0008157f89 */ /* 0x000fe200000e0000 */
[----:B0-----:R-:W-:-:S04]  /*03c0*/  IMAD R25, R24, R4, R7 ;  /* 0x0000000418197224 */ /* 0x001fc800078e0207 */
[----:B------:R-:W-:-:S06]  /*03d0*/  IMAD.WIDE.U32 R24, R25, 0x4, R10 ;  /* 0x0000000419187825 */ /* 0x000fcc00078e000a */
[----:B------:R0:W3:Y:S04]  /*03e0*/  LDG.E R24, desc[UR4][R24.64] ;  /* 0x0000000418187981 */ /* 0x0000e8000c1e1900 */
[----:B------:R-:W-:Y:S04]  /*03f0*/  SHFL.IDX PT, R29, R6, 0x8, 0x1f ;  /* 0x01001f00061d7f89 */ /* 0x000fe800000e0000 */
[----:B0-----:R-:W0:Y:S02]  /*0400*/  SHFL.IDX PT, R25, R6, 0x9, 0x1f ;  /* 0x01201f0006197f89 */ /* 0x001e2400000e0000 */
[----:B0-----:R-:W-:-:S02]  /*0410*/  IMAD R27, R25, R4, R7 ;  /* 0x00000004191b7224 */ /* 0x001fc400078e0207 */
[----:B------:R-:W-:Y:S01]  /*0420*/  SHFL.IDX PT, R25, R6, 0xb, 0x1f ;  /* 0x01601f0006197f89 */ /* 0x000fe200000e0000 */
[----:B--2---:R-:W-:-:S03]  /*0430*/  FFMA R19, R20, R28, R19 ;  /* 0x0000001c14137223 */ /* 0x004fc60000000013 */
[----:B------:R-:W4:Y:S04]  /*0440*/  SHFL.IDX PT, R28, R8, 0x1, 0x1f ;  /* 0x00201f00081c7f89 */ /* 0x000f2800000e0000 */
[----:B------:R-:W0:Y:S01]  /*0450*/  SHFL.IDX PT, R20, R6, 0x7, 0x1f ;  /* 0x00e01f0006147f89 */ /* 0x000e2200000e0000 */
[----:B----4-:R-:W-:Y:S01]  /*0460*/  FFMA R28, R28, R23, R19 ;  /* 0x000000171c1c7223 */ /* 0x010fe20000000013 */
[----:B0-----:R-:W-:Y:S02]  /*0470*/  IMAD R23, R20, R4, R7 ;  /* 0x0000000414177224 */ /* 0x001fe400078e0207 */
[----:B------:R-:W3:Y:S01]  /*0480*/  SHFL.IDX PT, R20, R8, 0x3, 0x1f ;  /* 0x00601f0008147f89 */ /* 0x000ee200000e0000 */
[----:B------:R-:W-:Y:S01]  /*0490*/  FFMA R21, R21, R22, R28 ;  /* 0x0000001615157223 */ /* 0x000fe2000000001c */
[----:B------:R-:W-:-:S02]  /*04a0*/  IMAD.WIDE.U32 R22, R23, 0x4, R10 ;  /* 0x0000000417167825 */ /* 0x000fc400078e000a */
[----:B------:R-:W0:Y:S04]  /*04b0*/  SHFL.IDX PT, R19, R8, 0x4, 0x1f ;  /* 0x00801f0008137f89 */ /* 0x000e2800000e0000 */
[----:B------:R1:W2:Y:S04]  /*04c0*/  LDG.E R17, desc[UR4][R22.64] ;  /* 0x0000000416117981 */ /* 0x0002a8000c1e1900 */
[----:B------:R-:W4:Y:S01]  /*04d0*/  SHFL.IDX PT, R28, R6, 0xa, 0x1f ;  /* 0x01401f00061c7f89 */ /* 0x000f2200000e0000 */
[----:B---3--:R-:W-:Y:S01]  /*04e0*/  FFMA R20, R20, R26, R21 ;  /* 0x0000001a14147223 */ /* 0x008fe20000000015 */
[----:B------:R-:W-:-:S02]  /*04f0*/  IMAD R21, R29, R4, R7 ;  /* 0x000000041d157224 */ /* 0x000fc400078e0207 */
[----:B------:R-:W3:Y:S01]  /*0500*/  SHFL.IDX PT, R26, R8, 0x5, 0x1f ;  /* 0x00a01f00081a7f89 */ /* 0x000ee200000e0000 */
[----:B0-----:R-:W-:Y:S01]  /*0510*/  FFMA R19, R19, R18, R20 ;  /* 0x0000001213137223 */ /* 0x001fe20000000014 */
[----:B------:R-:W-:-:S04]  /*0520*/  IMAD.WIDE.U32 R20, R21, 0x4, R10 ;  /* 0x0000000415147825 */ /* 0x000fc800078e000a */
[----:B-1----:R-:W-:Y:S02]  /*0530*/  IMAD.WIDE.U32 R22, R27, 0x4, R10 ;  /* 0x000000041b167825 */ /* 0x002fe400078e000a */
[----:B------:R-:W2:Y:S04]  /*0540*/  LDG.E R20, desc[UR4][R20.64] ;  /* 0x0000000414147981 */ /* 0x000ea8000c1e1900 */
[----:B------:R0:W2:Y:S01]  /*0550*/  LDG.E R21, desc[UR4][R22.64] ;  /* 0x0000000416157981 */ /* 0x0000a2000c1e1900 */
[----:B----4-:R-:W-:-:S03]  /*0560*/  IMAD R27, R28, R4, R7 ;  /* 0x000000041c1b7224 */ /* 0x010fc600078e0207 */
[----:B0-----:R-:W0:Y:S01]  /*0570*/  SHFL.IDX PT, R23, R6, 0xc, 0x1f ;  /* 0x01801f0006177f89 */ /* 0x001e2200000e0000 */
[----:B---3--:R-:W-:-:S03]  /*0580*/  FFMA R19, R26, R16, R19 ;  /* 0x000000101a137223 */ /* 0x008fc60000000013 */
[----:B------:R-:W1:Y:S01]  /*0590*/  SHFL.IDX PT, R28, R6, 0xd, 0x1f ;  /* 0x01a01f00061c7f89 */ /* 0x000e6200000e0000 */
[----:B------:R-:W-:-:S04]  /*05a0*/  IMAD.WIDE.U32 R26, R27, 0x4, R10 ;  /* 0x000000041b1a7825 */ /* 0x000fc800078e000a */
[----:B------:R-:W-:Y:S02]  /*05b0*/  IMAD R29, R25, R4, R7 ;  /* 0x00000004191d7224 */ /* 0x000fe400078e0207 */
[----:B------:R3:W4:Y:S02]  /*05c0*/  LDG.E R25, desc[UR4][R26.64] ;  /* 0x000000041a197981 */ /* 0x000724000c1e1900 */
[----:B---3--:R-:W-:-:S04]  /*05d0*/  IMAD.WIDE.U32 R26, R29, 0x4, R10 ;  /* 0x000000041d1a7825 */ /* 0x008fc800078e000a */
[----:B0-----:R-:W-:Y:S01]  /*05e0*/  IMAD R29, R23, R4, R7 ;  /* 0x00000004171d7224 */ /* 0x001fe200078e0207 */
[----:B------:R0:W3:Y:S03]  /*05f0*/  LDG.E R16, desc[UR4][R26.64] ;  /* 0x000000041a107981 */ /* 0x0000e6000c1e1900 */
[----:B------:R-:W-:-:S04]  /*0600*/  IMAD.WIDE.U32 R22, R29, 0x4, R10 ;  /* 0x000000041d167825 */ /* 0x000fc800078e000a */
[----:B-1----:R-:W-:Y:S02]  /*0610*/  IMAD R29, R28, R4, R7 ;  /* 0x000000041c1d7224 */ /* 0x002fe400078e0207 */
[----:B------:R-:W3:Y:S02]  /*0620*/  LDG.E R22, desc[UR4][R22.64] ;  /* 0x0000000416167981 */ /* 0x000ee4000c1e1900 */
[----:B0-----:R-:W-:-:S05]  /*0630*/  IMAD.WIDE.U32 R26, R29, 0x4, R10 ;  /* 0x000000041d1a7825 */ /* 0x001fca00078e000a */
[----:B------:R0:W3:Y:S04]  /*0640*/  LDG.E R18, desc[UR4][R26.64] ;  /* 0x000000041a127981 */ /* 0x0000e8000c1e1900 */
[----:B------:R-:W1:Y:S02]  /*0650*/  SHFL.IDX PT, R29, R6, 0xe, 0x1f ;  /* 0x01c01f00061d7f89 */ /* 0x000e6400000e0000 */
[----:B-1----:R-:W-:-:S04]  /*0660*/  IMAD R29, R29, R4, R7 ;  /* 0x000000041d1d7224 */ /* 0x002fc800078e0207 */
[----:B0-----:R-:W-:-:S05]  /*0670*/  IMAD.WIDE.U32 R26, R29, 0x4, R10 ;  /* 0x000000041d1a7825 */ /* 0x001fca00078e000a */
[----:B------:R0:W3:Y:S04]  /*0680*/  LDG.E R23, desc[UR4][R26.64] ;  /* 0x000000041a177981 */ /* 0x0000e8000c1e1900 */
[----:B------:R-:W1:Y:S02]  /*0690*/  SHFL.IDX PT, R28, R8, 0x6, 0x1f ;  /* 0x00c01f00081c7f89 */ /* 0x000e6400000e0000 */
[----:B-1----:R-:W-:Y:S02]  /*06a0*/  FFMA R19, R28, R24, R19 ;  /* 0x000000181c137223 */ /* 0x002fe40000000013 */
[----:B------:R-:W2:Y:S04]  /*06b0*/  SHFL.IDX PT, R28, R8, 0x7, 0x1f ;  /* 0x00e01f00081c7f89 */ /* 0x000ea800000e0000 */
[----:B------:R-:W-:Y:S01]  /*06c0*/  SHFL.IDX PT, R24, R6, 0xf, 0x1f ;  /* 0x01e01f0006187f89 */ /* 0x000fe200000e0000 */
[----:B--2---:R-:W-:-:S03]  /*06d0*/  FFMA R19, R28, R17, R19 ;  /* 0x000000111c137223 */ /* 0x004fc60000000013 */
[----:B------:R-:W1:Y:S04]  /*06e0*/  SHFL.IDX PT, R28, R8, 0x8, 0x1f ;  /* 0x01001f00081c7f89 */ /* 0x000e6800000e0000 */
[----:B------:R-:W2:Y:S01]  /*06f0*/  SHFL.IDX PT, R17, R8, 0x9, 0x1f ;  /* 0x01201f0008117f89 */ /* 0x000ea200000e0000 */
[----:B-1----:R-:W-:-:S03]  /*0700*/  FFMA R28, R28, R20, R19 ;  /* 0x000000141c1c7223 */ /* 0x002fc60000000013 */
[----:B------:R-:W4:Y:S04]  /*0710*/  SHFL.IDX PT, R20, R8, 0xa, 0x1f ;  /* 0x01401f0008147f89 */ /* 0x000f2800000e0000 */
[----:B------:R-:W3:Y:S01]  /*0720*/  SHFL.IDX PT, R19, R8, 0xb, 0x1f ;  /* 0x01601f0008137f89 */ /* 0x000ee200000e0000 */
[----:B--2---:R-:W-:Y:S01]  /*0730*/  FFMA R17, R17, R21, R28 ;  /* 0x0000001511117223 */ /* 0x004fe2000000001c */
[----:B------:R-:W-:Y:S02]  /*0740*/  IMAD R21, R24, R4, R7 ;  /* 0x0000000418157224 */ /* 0x000fe400078e0207 */
[----:B------:R-:W1:Y:S02]  /*0750*/  SHFL.IDX PT, R24, R6, 0x10, 0x1f ;  /* 0x02001f0006187f89 */ /* 0x000e6400000e0000 */
[----:B0-----:R-:W-:-:S02]  /*0760*/  IMAD.WIDE.U32 R26, R21, 0x4, R10 ;  /* 0x00000004151a7825 */ /* 0x001fc400078e000a */
[----:B------:R-:W0:Y:S04]  /*0770*/  SHFL.IDX PT, R28, R8, 0xc, 0x1f ;  /* 0x01801f00081c7f89 */ /* 0x000e2800000e0000 */
[----:B------:R2:W3:Y:S01]  /*0780*/  LDG.E R21, desc[UR4][R26.64] ;  /* 0x000000041a157981 */ /* 0x0004e2000c1e1900 */
[----:B----4-:R-:W-:-:S03]  /*0790*/  FFMA R17, R20, R25, R17 ;  /* 0x0000001914117223 */ /* 0x010fc60000000011 */
[----:B------:R-:W4:Y:S04]  /*07a0*/  SHFL.IDX PT, R20, R8, 0xd, 0x1f ;  /* 0x01a01f0008147f89 */ /* 0x000f2800000e0000 */
[----:B--2---:R-:W2:Y:S01]  /*07b0*/  SHFL.IDX PT, R26, R6, 0x11, 0x1f ;  /* 0x02201f00061a7f89 */ /* 0x004ea200000e0000 */
[----:B---3--:R-:W-:Y:S01]  /*07c0*/  FFMA R19, R19, R16, R17 ;  /* 0x0000001013137223 */ /* 0x008fe20000000011 */
[----:B-1----:R-:W-:Y:S02]  /*07d0*/  IMAD R17, R24, R4, R7 ;  /* 0x0000000418117224 */ /* 0x002fe400078e0207 */
[----:B------:R-:W1:Y:S02]  /*07e0*/  SHFL.IDX PT, R24, R6, 0x12, 0x1f ;  /* 0x02401f0006187f89 */ /* 0x000e6400000e0000 */
[----:B------:R-:W-:-:S04]  /*07f0*/  IMAD.WIDE.U32 R16, R17, 0x4, R10 ;  /* 0x0000000411107825 */ /* 0x000fc800078e000a */
[----:B0-----:R-:W-:Y:S02]  /*0800*/  FFMA R19, R28, R22, R19 ;  /* 0x000000161c137223 */ /* 0x001fe40000000013 */
[----:B------:R0:W3:Y:S04]  /*0810*/  LDG.E R22, desc[UR4][R16.64] ;  /* 0x0000000410167981 */ /* 0x0000e8000c1e1900 */
[----:B------:R-:W1:Y:S01]  /*0820*/  SHFL.IDX PT, R25, R6, 0x13, 0x1f ;  /* 0x02601f0006197f89 */ /* 0x000e6200000e0000 */
[----:B----4-:R-:W-:Y:S01]  /*0830*/  FFMA R19, R20, R18, R19 ;  /* 0x0000001214137223 */ /* 0x010fe20000000013 */
[----:B--2---:R-:W-:Y:S02]  /*0840*/  IMAD R29, R26, R4, R7 ;  /* 0x000000041a1d7224 */ /* 0x004fe400078e0207 */
[----:B------:R-:W2:Y:S02]  /*0850*/  SHFL.IDX PT, R20, R6, 0x15, 0x1f ;  /* 0x02a01f0006147f89 */ /* 0x000ea400000e0000 */
[----:B------:R-:W-:-:S02]  /*0860*/  IMAD.WIDE.U32 R28, R29, 0x4, R10 ;  /* 0x000000041d1c7825 */ /* 0x000fc400078e000a */
[----:B0-----:R-:W0:Y:S02]  /*0870*/  SHFL.IDX PT, R17, R6, 0x14, 0x1f ;  /* 0x02801f0006117f89 */ /* 0x001e2400000e0000 */
[----:B-1----:R-:W-:Y:S02]  /*0880*/  IMAD R27, R24, R4, R7 ;  /* 0x00000004181b7224 */ /* 0x002fe400078e0207 */
[----:B------:R1:W4:Y:S02]  /*0890*/  LDG.E R24, desc[UR4][R28.64] ;  /* 0x000000041c187981 */ /* 0x000324000c1e1900 */
[----:B------:R-:W-:-:S06]  /*08a0*/  IMAD.WIDE.U32 R26, R27, 0x4, R10 ;  /* 0x000000041b1a7825 */ /* 0x000fcc00078e000a */
[----:B------:R-:W4:Y:S01]  /*08b0*/  LDG.E R26, desc[UR4][R26.64] ;  /* 0x000000041a1a7981 */ /* 0x000f22000c1e1900 */
[----:B------:R-:W-:-:S04]  /*08c0*/  IMAD R25, R25, R4, R7 ;  /* 0x0000000419197224 */ /* 0x000fc800078e0207 */
[----:B-1----:R-:W-:-:S04]  /*08d0*/  IMAD.WIDE.U32 R28, R25, 0x4, R10 ;  /* 0x00000004191c7825 */ /* 0x002fc800078e000a */
[-CC-:B--2---:R-:W-:Y:S01]  /*08e0*/  IMAD R20, R20, R4.reuse, R7.reuse ;  /* 0x0000000414147224 */ /* 0x184fe200078e0207 */
[----:B------:R1:W2:Y:S01]  /*08f0*/  LDG.E R25, desc[UR4][R28.64] ;  /* 0x000000041c197981 */ /* 0x0002a2000c1e1900 */
[-C--:B0-----:R-:W-:Y:S02]  /*0900*/  IMAD R17, R17, R4.reuse, R7 ;  /* 0x0000000411117224 */ /* 0x081fe400078e0207 */
[--C-:B-1----:R-:W-:Y:S02]  /*0910*/  IMAD.WIDE.U32 R28, R20, 0x4, R10.reuse ;  /* 0x00000004141c7825 */ /* 0x102fe400078e000a */
[----:B------:R-:W0:Y:S02]  /*0920*/  SHFL.IDX PT, R20, R8, 0xe, 0x1f ;  /* 0x01c01f0008147f89 */ /* 0x000e2400000e0000 */
[----:B------:R-:W-:Y:S02]  /*0930*/  IMAD.WIDE.U32 R16, R17, 0x4, R10 ;  /* 0x0000000411107825 */ /* 0x000fe400078e000a */
[----:B------:R1:W2:Y:S04]  /*0940*/  LDG.E R18, desc[UR4][R28.64] ;  /* 0x000000041c127981 */ /* 0x0002a8000c1e1900 */
[----:B------:R0:W2:Y:S04]  /*0950*/  LDG.E R27, desc[UR4][R16.64] ;  /* 0x00000004101b7981 */ /* 0x0000a8000c1e1900 */
[----:B-1----:R-:W1:Y:S01]  /*0960*/  SHFL.IDX PT, R28, R6, 0x16, 0x1f ;  /* 0x02c01f00061c7f89 */ /* 0x002e6200000e0000 */
[----:B0-----:R-:W-:Y:S01]  /*0970*/  FFMA R19, R20, R23, R19 ;  /* 0x0000001714137223 */ /* 0x001fe20000000013 */
[----:B-1----:R-:W-:-:S04]  /*0980*/  IMAD R23, R28, R4, R7 ;  /* 0x000000041c177224 */ /* 0x002fc800078e0207 */
[----:B------:R-:W-:-:S06]  /*0990*/  IMAD.WIDE.U32 R16, R23, 0x4, R10 ;  /* 0x0000000417107825 */ /* 0x000fcc00078e000a */
[----:B------:R0:W2:Y:S04]  /*09a0*/  LDG.E R16, desc[UR4][R16.64] ;  /* 0x0000000410107981 */ /* 0x0000a8000c1e1900 */
[----:B------:R-:W-:Y:S04]  /*09b0*/  SHFL.IDX PT, R20, R8, 0xf, 0x1f ;  /* 0x01e01f0008147f89 */ /* 0x000fe800000e0000 */
[----:B------:R-:W1:Y:S04]  /*09c0*/  SHFL.IDX PT, R28, R6, 0x17, 0x1f ;  /* 0x02e01f00061c7f89 */ /* 0x000e6800000e0000 */
[----:B0-----:R-:W-:Y:S01]  /*09d0*/  SHFL.IDX PT, R17, R8, 0x15, 0x1f ;  /* 0x02a01f0008117f89 */ /* 0x001fe200000e0000 */
[----:B-1----:R-:W-:-:S03]  /*09e0*/  IMAD R23, R28, R4, R7 ;  /* 0x000000041c177224 */ /* 0x002fc600078e0207 */
[----:B------:R-:W-:Y:S04]  /*09f0*/  SHFL.IDX PT, R28, R8, 0x14, 0x1f ;  /* 0x02801f00081c7f89 */ /* 0x000fe800000e0000 */
[----:B------:R-:W-:Y:S01]  /*0a00*/  SHFL.IDX PT, R29, R8, 0x16, 0x1f ;  /* 0x02c01f00081d7f89 */ /* 0x000fe200000e0000 */
[----:B------:R-:W-:-:S03]  /*0a10*/  FFMA R21, R20, R21, R19 ;  /* 0x0000001514157223 */ /* 0x000fc60000000013 */
[----:B------:R-:W3:Y:S04]  /*0a20*/  SHFL.IDX PT, R20, R8, 0x10, 0x1f ;  /* 0x02001f0008147f89 */ /* 0x000ee800000e0000 */
[----:B------:R-:W4:Y:S01]  /*0a30*/  SHFL.IDX PT, R19, R8, 0x11, 0x1f ;  /* 0x02201f0008137f89 */ /* 0x000f2200000e0000 */
[----:B---3--:R-:W-:-:S03]  /*0a40*/  FFMA R20, R20, R22, R21 ;  /* 0x0000001614147223 */ /* 0x008fc60000000015 */
[----:B------:R-:W0:Y:S01]  /*0a50*/  SHFL.IDX PT, R21, R8, 0x12, 0x1f ;  /* 0x02401f0008157f89 */ /* 0x000e2200000e0000 */
[----:B------:R-:W-:-:S04]  /*0a60*/  IMAD.WIDE.U32 R22, R23, 0x4, R10 ;  /* 0x0000000417167825 */ /* 0x000fc800078e000a */
[----:B----4-:R-:W-:Y:S02]  /*0a70*/  FFMA R20, R19, R24, R20 ;  /* 0x0000001813147223 */ /* 0x010fe40000000014 */
[----:B------:R-:W2:Y:S02]  /*0a80*/  SHFL.IDX PT, R19, R8, 0x13, 0x1f ;  /* 0x02601f0008137f89 */ /* 0x000ea400000e0000 */
[----:B0-----:R-:W-:Y:S02]  /*0a90*/  FFMA R26, R21, R26, R20 ;  /* 0x0000001a151a7223 */ /* 0x001fe40000000014 */
[----:B------:R-:W0:Y:S04]  /*0aa0*/  SHFL.IDX PT, R21, R6, 0x18, 0x1f ;  /* 0x03001f0006157f89 */ /* 0x000e2800000e0000 */
[----:B------:R-:W1:Y:S04]  /*0ab0*/  SHFL.IDX PT, R24, R6, 0x19, 0x1f ;  /* 0x03201f0006187f89 */ /* 0x000e6800000e0000 */
[----:B------:R3:W4:Y:S01]  /*0ac0*/  LDG.E R20, desc[UR4][R22.64] ;  /* 0x0000000416147981 */ /* 0x000722000c1e1900 */
[----:B--2---:R-:W-:-:S03]  /*0ad0*/  FFMA R19, R19, R25, R26 ;  /* 0x0000001913137223 */ /* 0x004fc6000000001a */
[----:B---3--:R-:W2:Y:S04]  /*0ae0*/  SHFL.IDX PT, R23, R6, 0x1a, 0x1f ;  /* 0x03401f0006177f89 */ /* 0x008ea800000e0000 */
[----:B------:R-:W3:Y:S01]  /*0af0*/  SHFL.IDX PT, R25, R6, 0x1b, 0x1f ;  /* 0x03601f0006197f89 */ /* 0x000ee200000e0000 */
[----:B------:R-:W-:Y:S01]  /*0b00*/  FFMA R28, R28, R27, R19 ;  /* 0x0000001b1c1c7223 */ /* 0x000fe20000000013 */
[-CC-:B0-----:R-:W-:Y:S02]  /*0b10*/  IMAD R27, R21, R4.reuse, R7.reuse ;  /* 0x00000004151b7224 */ /* 0x181fe400078e0207 */
[----:B-1----:R-:W-:Y:S02]  /*0b20*/  IMAD R21, R24, R4, R7 ;  /* 0x0000000418157224 */ /* 0x002fe400078e0207 */
[----:B------:R-:W-:-:S04]  /*0b30*/  IMAD.WIDE.U32 R26, R27, 0x4, R10 ;  /* 0x000000041b1a7825 */ /* 0x000fc800078e000a */
[----:B------:R-:W-:Y:S01]  /*0b40*/  FFMA R17, R17, R18, R28 ;  /* 0x0000001211117223 */ /* 0x000fe2000000001c */
[----:B------:R-:W0:Y:S04]  /*0b50*/  SHFL.IDX PT, R19, R6, 0x1c, 0x1f ;  /* 0x03801f0006137f89 */ /* 0x000e2800000e0000 */
[----:B------:R1:W4:Y:S04]  /*0b60*/  LDG.E R28, desc[UR4][R26.64] ;  /* 0x000000041a1c7981 */ /* 0x000328000c1e1900 */
[----:B------:R-:W0:Y:S01]  /*0b70*/  SHFL.IDX PT, R24, R6, 0x1d, 0x1f ;  /* 0x03a01f0006187f89 */ /* 0x000e2200000e0000 */
[----:B-1----:R-:W-:-:S05]  /*0b80*/  IMAD.WIDE.U32 R26, R21, 0x4, R10 ;  /* 0x00000004151a7825 */ /* 0x002fca00078e000a */
[----:B------:R1:W4:Y:S01]  /*0b90*/  LDG.E R21, desc[UR4][R26.64] ;  /* 0x000000041a157981 */ /* 0x000322000c1e1900 */
[----:B--2---:R-:W-:-:S03]  /*0ba0*/  IMAD R23, R23, R4, R7 ;  /* 0x0000000417177224 */ /* 0x004fc600078e0207 */
[----:B-1----:R-:W1:Y:S01]  /*0bb0*/  SHFL.IDX PT, R26, R6, 0x1e, 0x1f ;  /* 0x03c01f00061a7f89 */ /* 0x002e6200000e0000 */
[----:B------:R-:W-:-:S04]  /*0bc0*/  IMAD.WIDE.U32 R22, R23, 0x4, R10 ;  /* 0x0000000417167825 */ /* 0x000fc800078e000a */
[----:B------:R-:W-:Y:S01]  /*0bd0*/  FFMA R29, R29, R16, R17 ;  /* 0x000000101d1d7223 */ /* 0x000fe20000000011 */
[-CC-:B---3--:R-:W-:Y:S01]  /*0be0*/  IMAD R17, R25, R4.reuse, R7.reuse ;  /* 0x0000000419117224 */ /* 0x188fe200078e0207 */
[----:B------:R2:W3:Y:S01]  /*0bf0*/  LDG.E R22, desc[UR4][R22.64] ;  /* 0x0000000416167981 */ /* 0x0004e2000c1e1900 */
[----:B0-----:R-:W-:Y:S02]  /*0c00*/  IMAD R19, R19, R4, R7 ;  /* 0x0000000413137224 */ /* 0x001fe400078e0207 */
[----:B------:R-:W-:-:S04]  /*0c10*/  IMAD.WIDE.U32 R16, R17, 0x4, R10 ;  /* 0x0000000411107825 */ /* 0x000fc800078e000a */
[----:B------:R-:W-:Y:S02]  /*0c20*/  IMAD.WIDE.U32 R18, R19, 0x4, R10 ;  /* 0x0000000413127825 */ /* 0x000fe400078e000a */
[----:B------:R0:W3:Y:S02]  /*0c30*/  LDG.E R16, desc[UR4][R16.64] ;  /* 0x0000000410107981 */ /* 0x0000e4000c1e1900 */
[----:B------:R-:W-:Y:S02]  /*0c40*/  IMAD R25, R24, R4, R7 ;  /* 0x0000000418197224 */ /* 0x000fe400078e0207 */
[----:B------:R0:W3:Y:S02]  /*0c50*/  LDG.E R18, desc[UR4][R18.64] ;  /* 0x0000000412127981 */ /* 0x0000e4000c1e1900 */
[----:B------:R-:W-:-:S04]  /*0c60*/  IMAD.WIDE.U32 R24, R25, 0x4, R10 ;  /* 0x0000000419187825 */ /* 0x000fc800078e000a */
[----:B-1----:R-:W-:Y:S02]  /*0c70*/  IMAD R27, R26, R4, R7 ;  /* 0x000000041a1b7224 */ /* 0x002fe400078e0207 */
[----:B------:R1:W3:Y:S02]  /*0c80*/  LDG.E R24, desc[UR4][R24.64] ;  /* 0x0000000418187981 */ /* 0x0002e4000c1e1900 */
[----:B------:R-:W-:-:S06]  /*0c90*/  IMAD.WIDE.U32 R26, R27, 0x4, R10 ;  /* 0x000000041b1a7825 */ /* 0x000fcc00078e000a */
[----:B------:R-:W3:Y:S04]  /*0ca0*/  LDG.E R26, desc[UR4][R26.64] ;  /* 0x000000041a1a7981 */ /* 0x000ee8000c1e1900 */
[----:B--2---:R-:W4:Y:S04]  /*0cb0*/  SHFL.IDX PT, R23, R8, 0x17, 0x1f ;  /* 0x02e01f0008177f89 */ /* 0x004f2800000e0000 */
[----:B0-----:R-:W-:Y:S04]  /*0cc0*/  SHFL.IDX PT, R17, R8, 0x1a, 0x1f ;  /* 0x03401f0008117f89 */ /* 0x001fe800000e0000 */
[----:B------:R-:W-:Y:S04]  /*0cd0*/  SHFL.IDX PT, R19, R8, 0x1b, 0x1f ;  /* 0x03601f0008137f89 */ /* 0x000fe800000e0000 */
[----:B-1----:R-:W-:Y:S04]  /*0ce0*/  SHFL.IDX PT, R25, R8, 0x1d, 0x1f ;  /* 0x03a01f0008197f89 */ /* 0x002fe800000e0000 */
[----:B------:R-:W-:Y:S01]  /*0cf0*/  SHFL.IDX PT, R6, R6, 0x1f, 0x1f ;  /* 0x03e01f0006067f89 */ /* 0x000fe200000e0000 */
[----:B----4-:R-:W-:-:S03]  /*0d00*/  FFMA R23, R23, R20, R29 ;  /* 0x0000001417177223 */ /* 0x010fc6000000001d */
[----:B------:R-:W0:Y:S04]  /*0d10*/  SHFL.IDX PT, R29, R8, 0x18, 0x1f ;  /* 0x03001f00081d7f89 */ /* 0x000e2800000e0000 */
[----:B------:R-:W1:Y:S01]  /*0d20*/  SHFL.IDX PT, R20, R8, 0x19, 0x1f ;  /* 0x03201f0008147f89 */ /* 0x000e6200000e0000 */
[----:B0-----:R-:W-:-:S04]  /*0d30*/  FFMA R23, R29, R28, R23 ;  /* 0x0000001c1d177223 */ /* 0x001fc80000000017 */
[----:B-1----:R-:W-:Y:S02]  /*0d40*/  FFMA R20, R20, R21, R23 ;  /* 0x0000001514147223 */ /* 0x002fe40000000017 */
[----:B------:R-:W0:Y:S04]  /*0d50*/  SHFL.IDX PT, R23, R8, 0x1c, 0x1f ;  /* 0x03801f0008177f89 */ /* 0x000e2800000e0000 */
[----:B------:R-:W1:Y:S01]  /*0d60*/  SHFL.IDX PT, R21, R8, 0x1e, 0x1f ;  /* 0x03c01f0008157f89 */ /* 0x000e6200000e0000 */
[----:B---3--:R-:W-:-:S03]  /*0d70*/  FFMA R20, R17, R22, R20 ;  /* 0x0000001611147223 */ /* 0x008fc60000000014 */
[----:B------:R2:W3:Y:S01]  /*0d80*/  SHFL.IDX PT, R17, R8, 0x1f, 0x1f ;  /* 0x03e01f0008117f89 */ /* 0x0004e200000e0000 */
[----:B------:R-:W-:-:S04]  /*0d90*/  FFMA R20, R19, R16, R20 ;  /* 0x0000001013147223 */ /* 0x000fc80000000014 */
[----:B0-----:R-:W-:-:S04]  /*0da0*/  FFMA R20, R23, R18, R20 ;  /* 0x0000001217147223 */ /* 0x001fc80000000014 */
[----:B------:R-:W-:-:S04]  /*0db0*/  FFMA R20, R25, R24, R20 ;  /* 0x0000001819147223 */ /* 0x000fc80000000014 */
[----:B-123--:R-:W-:-:S07]  /*0dc0*/  FFMA R26, R21, R26, R20 ;  /* 0x0000001a151a7223 */ /* 0x00efce0000000014 */
.L_x_69:
[----:B------:R-:W-:-:S04]  /*0dd0*/  IMAD R21, R6, R4, R7 ;  /* 0x0000000406157224 */ /* 0x000fc800078e0207 */
[----:B------:R-:W-:-:S06]  /*0de0*/  IMAD.WIDE.U32 R20, R21, 0x4, R10 ;  /* 0x0000000415147825 */ /* 0x000fcc00078e000a */
[----:B------:R-:W2:Y:S01]  /*0df0*/  LDG.E R20, desc[UR4][R20.64] ;  /* 0x0000000414147981 */ /* 0x000ea2000c1e1900 */
[----:B------:R-:W-:Y:S02]  /*0e00*/  IADD3 R5, PT, PT, R5, 0x20, RZ ;  /* 0x0000002005057810 */ /* 0x000fe40007ffe0ff */
[----:B------:R-:W-:Y:S02]  /*0e10*/  IADD3 R9, PT, PT, R9, 0x20, RZ ;  /* 0x0000002009097810 */ /* 0x000fe40007ffe0ff */
[----:B------:R-:W-:Y:S01]  /*0e20*/  ISETP.GE.AND P0, PT, R5, R2, PT ;  /* 0x000000020500720c */ /* 0x000fe20003f06270 */
[----:B--2---:R-:W-:-:S12]  /*0e30*/  FFMA R19, R17, R20, R26 ;  /* 0x0000001411137223 */ /* 0x004fd8000000001a */
[----:B------:R-:W-:Y:S05]  /*0e40*/  @!P0 BRA `(.L_x_3) ;  /* 0xfffffff000cc8947 */ /* 0x000fea000383ffff */
.L_x_1:
[----:B------:R-:W-:Y:S05]  /*0e50*/  BSYNC B0 ;  /* 0x0000000000007941 */ /* 0x000fea0003800000 */
.L_x_0:
[----:B------:R-:W0:Y:S01]  /*0e60*/  S2R R2, SR_CTAID.X ;  /* 0x0000000000027919 */ /* 0x000e220000002500 */
[----:B------:R-:W1:Y:S01]  /*0e70*/  LDC.64 R4, c[0x0][0x3a8] ;  /* 0x0000ea00ff047b82 */ /* 0x000e620000000a00 */
[----:B------:R-:W2:Y:S01]  /*0e80*/  LDCU UR6, c[0x0][0x3b4] ;  /* 0x00007680ff0677ac */ /* 0x000ea20008000800 */
[----:B0-----:R-:W-:-:S05]  /*0e90*/  LEA R3, R2, R3, 0x5 ;  /* 0x0000000302037211 */ /* 0x001fca00078e28ff */
[----:B--2---:R-:W-:-:S04]  /*0ea0*/  IMAD R3, R0, UR6, R3 ;  /* 0x0000000600037c24 */ /* 0x004fc8000f8e0203 */
[----:B-1----:R-:W-:-:S05]  /*0eb0*/  IMAD.WIDE.U32 R2, R3, 0x4, R4 ;  /* 0x0000000403027825 */ /* 0x002fca00078e0004 */
[----:B------:R-:W-:Y:S01]  /*0ec0*/  STG.E desc[UR4][R2.64], R19 ;  /* 0x0000001302007986 */ /* 0x000fe2000c101904 */
[----:B------:R-:W-:Y:S05]  /*0ed0*/  EXIT ;  /* 0x000000000000794d */ /* 0x000fea0003800000 */
.L_x_2:
[----:B------:R-:W-:Y:S01]  /*0ee0*/  BSSY B1, `(.L_x_4) ;  /* 0x0000008000017945 */ /* 0x000fe20003800000 */
[----:B-----5:R-:W-:Y:S02]  /*0ef0*/  MOV R22, R8 ;  /* 0x0000000800167202 */ /* 0x020fe40000000f00 */
[----:B------:R-:W-:Y:S02]  /*0f00*/  MOV R18, RZ ;  /* 0x000000ff00127202 */ /* 0x000fe40000000f00 */
[----:B------:R-:W-:Y:S02]  /*0f10*/  MOV R27, 0x1f ;  /* 0x0000001f001b7802 */ /* 0x000fe40000000f00 */
[----:B0-----:R-:W-:-:S07]  /*0f20*/  MOV R16, 0xffffffff ;  /* 0xffffffff00107802 */ /* 0x001fce0000000f00 */
[----:B-12---:R-:W-:Y:S05]  /*0f30*/  WARPSYNC.COLLECTIVE R16, `(.L_x_5) ;  /* 0x0000000010087348 */ /* 0x006fea0003c00000 */
[----:B------:R0:W3:Y:S02]  /*0f40*/  SHFL.IDX P0, R24, R22, R18, R27 ;  /* 0x0000001216187389 */ /* 0x0000e4000000001b */
[----:B0123--:R-:W-:Y:S05]  /*0f50*/  ENDCOLLECTIVE ;  /* 0x000000000000791b */ /* 0x00ffea0003800000 */
.L_x_5:
[----:B------:R-:W-:Y:S05]  /*0f60*/  BSYNC B1 ;  /* 0x0000000000017941 */ /* 0x000fea0003800000 */
.L_x_4:
[----:B------:R-:W-:Y:S01]  /*0f70*/  HFMA2 R18, -RZ, RZ, 0, 0 ;  /* 0x00000000ff127431 */ /* 0x000fe200000001ff */
[----:B------:R-:W-:Y:S02]  /*0f80*/  MOV R22, R6 ;  /* 0x0000000600167202 */ /* 0x000fe40000000f00 */
[----:B------:R-:W-:Y:S02]  /*0f90*/  MOV R27, 0x1f ;  /* 0x0000001f001b7802 */ /* 0x000fe40000000f00 */
[----:B------:R-:W-:Y:S02]  /*0fa0*/  MOV R16, 0xffffffff ;  /* 0xffffffff00107802 */ /* 0x000fe40000000f00 */
[----:B------:R-:W-:-:S07]  /*0fb0*/  MOV R20, R24 ;  /* 0x0000001800147202 */ /* 0x000fce0000000f00 */
[----:B------:R-:W-:Y:S05]  /*0fc0*/  WARPSYNC.COLLECTIVE R16, `(.L_x_6) ;  /* 0x0000000010087348 */ /* 0x000fea0003c00000 */
[----:B------:R0:W1:Y:S02]  /*0fd0*/  SHFL.IDX P0, R24, R22, R18, R27 ;  /* 0x0000001216187389 */ /* 0x000064000000001b */
[----:B01----:R-:W-:Y:S05]  /*0fe0*/  ENDCOLLECTIVE ;  /* 0x000000000000791b */ /* 0x003fea0003800000 */
.L_x_6:
[----:B------:R-:W-:-:S04]  /*0ff0*/  IMAD R25, R24, R4, R7 ;  /* 0x0000000418197224 */ /* 0x000fc800078e0207 */
[----:B------:R-:W-:-:S06]  /*1000*/  IMAD.WIDE.U32 R24, R25, 0x4, R10 ;  /* 0x0000000419187825 */ /* 0x000fcc00078e000a */
[----:B------:R-:W2:Y:S01]  /*1010*/  LDG.E R24, desc[UR4][R24.64] ;  /* 0x0000000418187981 */ /* 0x000ea2000c1e1900 */
[----:B------:R-:W-:Y:S01]  /*1020*/  HFMA2 R18, -RZ, RZ, 0, 5.9604644775390625e-08 ;  /* 0x00000001ff127431 */ /* 0x000fe200000001ff */
[----:B------:R-:W-:Y:S01]  /*1030*/  MOV R22, R8 ;  /* 0x0000000800167202 */ /* 0x000fe20000000f00 */
[----:B--2---:R-:W-:-:S07]  /*1040*/  FFMA R19, R20, R24, R19 ;  /* 0x0000001814137223 */ /* 0x004fce0000000013 */
[----:B------:R-:W-:Y:S05]  /*1050*/  WARPSYNC.COLLECTIVE R16, `(.L_x_7) ;  /* 0x0000000010087348 */ /* 0x000fea0003c00000 */
[----:B------:R0:W1:Y:S02]  /*1060*/  SHFL.IDX P0, R24, R22, R18, R27 ;  /* 0x0000001216187389 */ /* 0x000064000000001b */
[----:B01----:R-:W-:Y:S05]  /*1070*/  ENDCOLLECTIVE ;  /* 0x000000000000791b */ /* 0x003fea0003800000 */
.L_x_7:
[----:B------:R-:W-:Y:S02]  /*1080*/  MOV R22, R6 ;  /* 0x0000000600167202 */ /* 0x000fe40000000f00 */
[----:B------:R-:W-:-:S07]  /*1090*/  MOV R28, R24 ;  /* 0x00000018001c7202 */ /* 0x000fce0000000f00 */
[----:B------:R-:W-:Y:S05]  /*10a0*/  WARPSYNC.COLLECTIVE R16, `(.L_x_8) ;  /* 0x0000000010087348 */ /* 0x000fea0003c00000 */
[----:B------:R0:W1:Y:S02]  /*10b0*/  SHFL.IDX P0, R24, R22, R18, R27 ;  /* 0x0000001216187389 */ /* 0x000064000000001b */
[----:B01----:R-:W-:Y:S05]  /*10c0*/  ENDCOLLECTIVE ;  /* 0x000000000000791b */ /* 0x003fea0003800000 */
.L_x_8:
[----:B------:R-:W-:-:S04]  /*10d0*/  IMAD R21, R24, R4, R7 ;  /* 0x0000000418157224 */ /* 0x000fc800078e0207 */
[----:B------:R-:W-:-:S06]  /*10e0*/  IMAD.WIDE.U32 R20, R21, 0x4, R10 ;  /* 0x0000000415147825 */ /* 0x000fcc00078e000a */
[----:B------:R0:W5:Y:S01]  /*10f0*/  LDG.E R20, desc[UR4][R20.64] ;  /* 0x0000000414147981 */ /* 0x000162000c1e1900 */
[----:B------:R-:W-:Y:S01]  /*1100*/  HFMA2 R18, -RZ, RZ, 0, 1.1920928955078125e-07 ;  /* 0x00000002ff127431 */ /* 0x000fe200000001ff */
[----:B------:R-:W-:-:S07]  /*1110*/  MOV R22, R8 ;  /* 0x0000000800167202 */ /* 0x000fce0000000f00 */
[----:B0----5:R-:W-:Y:S05]  /*1120*/  WARPSYNC.COLLECTIVE R16, `(.L_x_9) ;  /* 0x0000000010087348 */ /* 0x021fea0003c00000 */
[----:B------:R1:W2:Y:S02]  /*1130*/  SHFL.IDX P0, R24, R22, R18, R27 ;  /* 0x0000001216187389 */ /* 0x0002a4000000001b */
[----:B012--5:R-:W-:Y:S05]  /*1140*/  ENDCOLLECTIVE ;  /* 0x000000000000791b */ /* 0x027fea0003800000 */
.L_x_9:
[----:B------:R-:W-:Y:S02]  /*1150*/  MOV R22, R6 ;  /* 0x0000000600167202 */ /* 0x000fe40000000f00 */
[----:B------:R-:W-:-:S07]  /*1160*/  MOV R21, R24 ;  /* 0x0000001800157202 */ /* 0x000fce0000000f00 */
[----:B------:R-:W-:Y:S05]  /*1170*/  WARPSYNC.COLLECTIVE R16, `(.L_x_10) ;  /* 0x0000000010087348 */ /* 0x000fea0003c00000 */
[----:B------:R0:W1:Y:S02]  /*1180*/  SHFL.IDX P0, R24, R22, R18, R27 ;  /* 0x0000001216187389 */ /* 0x000064000000001b */
[----:B01----:R-:W-:Y:S05]  /*1190*/  ENDCOLLECTIVE ;  /* 0x000000000000791b */ /* 0x003fea0003800000 */
.L_x_10:
[----:B------:R-:W-:Y:S01]  /*11a0*/  FFMA R28, R28, R20, R19 ;  /* 0x000000141c1c7223 */ /* 0x000fe20000000013 */
[----:B------:R-:W-:-:S05]  /*11b0*/  MOV R20, R24 ;  /* 0x0000001800147202 */ /* 0x000fca0000000f00 */
[----:B------:R-:W-:-:S04]  /*11c0*/  IMAD R25, R20, R4, R7 ;  /* 0x0000000414197224 */ /* 0x000fc800078e0207 */
[----:B------:R-:W-:-:S06]  /*11d0*/  IMAD.WIDE.U32 R24, R25, 0x4, R10 ;  /* 0x0000000419187825 */ /* 0x000fcc00078e000a */
[----:B------:R-:W2:Y:S01]  /*11e0*/  LDG.E R24, desc[UR4][R24.64] ;  /* 0x0000000418187981 */ /* 0x000ea2000c1e1900 */
[----:B------:R-:W-:Y:S01]  /*11f0*/  HFMA2 R18, -RZ, RZ, 0, 1.78813934326171875e-07 ;  /* 0x00000003ff127431 */ /* 0x000fe200000001ff */
[----:B------:R-:W-:Y:S01]  /*1200*/  MOV R22, R8 ;  /* 0x0000000800167202 */ /* 0x000fe20000000f00 */
[----:B--2---:R-:W-:-:S07]  /*1210*/  FFMA R21, R21, R24, R28 ;  /* 0x0000001815157223 */ /* 0x004fce000000001c */
[----:B------:R-:W-:Y:S05]  /*1220*/  WARPSYNC.COLLECTIVE R16, `(.L_x_11) ;  /* 0x0000000010087348 */ /* 0x000fea0003c00000 */
[----:B------:R0:W1:Y:S02]  /*1230*/  SHFL.IDX P0, R24, R22, R18, R27 ;  /* 0x0000001216187389 */ /* 0x000064000000001b */
[----:B01----:R-:W-:Y:S05]  /*1240*/  ENDCOLLECTIVE ;  /* 0x000000000000791b */ /* 0x003fea0003800000 */
.L_x_11:
[----:B------:R-:W-:Y:S02]  /*1250*/  MOV R22, R6 ;  /* 0x0000000600167202 */ /* 0x000fe40000000f00 */
[----:B------:R-:W-:-:S07]  /*1260*/  MOV R20, R24 ;  /* 0x0000001800147202 */ /* 0x000fce0000000f00 */
[----:B------:R-:W-:Y:S05]  /*1270*/  WARPSYNC.COLLECTIVE R16, `(.L_x_12) ;  /* 0x0000000010087348 */ /* 0x000fea0003c00000 */
[----:B------:R0:W1:Y:S02]  /*1280*/  SHFL.IDX P0, R24, R22, R18, R27 ;  /* 0x0000001216187389 */ /* 0x000064000000001b */
[----:B01----:R-:W-:Y:S05]  /*1290*/  ENDCOLLECTIVE ;  /* 0x000000000000791b */ /* 0x003fea0003800000 */
.L_x_12:
[----:B------:R-:W-:-:S05]  /*12a0*/  MOV R26, R24 ;  /* 0x00000018001a7202 */ /* 0x000fca0000000f00 */
[----:B------:R-:W-:-:S04]  /*12b0*/  IMAD R29, R26, R4, R7 ;  /* 0x000000041a1d7224 */ /* 0x000fc800078e0207 */
[----:B------:R-:W-:-:S06]  /*12c0*/  IMAD.WIDE.U32 R28, R29, 0x4, R10 ;  /* 0x000000041d1c7825 */ /* 0x000fcc00078e000a */
[----:B------:R0:W5:Y:S01]  /*12d0*/  LDG.E R28, desc[UR4][R28.64] ;  /* 0x000000041c1c7981 */ /* 0x000162000c1e1900 */
[----:B------:R-:W-:Y:S01]  /*12e0*/  HFMA2 R18, -RZ, RZ, 0, 2.384185791015625e-07 ;  /* 0x00000004ff127431 */ /* 0x000fe200000001ff */
[----:B------:R-:W-:-:S07]  /*12f0*/  MOV R22, R8 ;  /* 0x0000000800167202 */ /* 0x000fce0000000f00 */
[----:B0----5:R-:W-:Y:S05]  /*1300*/  WARPSYNC.COLLECTIVE R16, `(.L_x_13) ;  /* 0x0000000010087348 */ /* 0x021fea0003c00000 */
[----:B------:R1:W2:Y:S02]  /*1310*/  SHFL.IDX P0, R24, R22, R18, R27 ;  /* 0x0000001216187389 */ /* 0x0002a4000000001b */
[----:B012--5:R-:W-:Y:S05]  /*1320*/  ENDCOLLECTIVE ;  /* 0x000000000000791b */ /* 0x027fea0003800000 */
.L_x_13:
[----:B------:R-:W-:Y:S02]  /*1330*/  MOV R22, R6 ;  /* 0x0000000600167202 */ /* 0x000fe40000000f00 */
[----:B------:R-:W-:-:S07]  /*1340*/  MOV R19, R24 ;  /* 0x0000001800137202 */ /* 0x000fce0000000f00 */
[----:B------:R-:W-:Y:S05]  /*1350*/  WARPSYNC.COLLECTIVE R16, `(.L_x_14) ;  /* 0x0000000010087348 */ /* 0x000fea0003c00000 */
[----:B------:R0:W1:Y:S02]  /*1360*/  SHFL.IDX P0, R24, R22, R18, R27 ;  /* 0x0000001216187389 */ /* 0x000064000000001b */
[----:B01----:R-:W-:Y:S05]  /*1370*/  ENDCOLLECTIVE ;  /* 0x000000000000791b */ /* 0x003fea0003800000 */
.L_x_14:
[----:B------:R-:W-:Y:S01]  /*1380*/  FFMA R20, R20, R28, R21 ;  /* 0x0000001c14147223 */ /* 0x000fe20000000015 */
[----:B------:R-:W-:-:S05]  /*1390*/  MOV R21, R24 ;  /* 0x0000001800157202 */ /* 0x000fca0000000f00 */
[----:B------:R-:W-:-:S04]  /*13a0*/  IMAD R29, R21, R4, R7 ;  /* 0x00000004151d7224 */ /* 0x000fc800078e0207 */
[----:B------:R-:W-:-:S06]  /*13b0*/  IMAD.WIDE.U32 R28, R29, 0x4, R10 ;  /* 0x000000041d1c7825 */ /* 0x000fcc00078e000a */
[----:B------:R0:W5:Y:S01]  /*13c0*/  LDG.E R28, desc[UR4][R28.64] ;  /* 0x000000041c1c7981 */ /* 0x000162000c1e1900 */
[----:B------:R-:W-:Y:S01]  /*13d0*/  HFMA2 R18, -RZ, RZ, 0, 2.98023223876953125e-07 ;  /* 0x00000005ff127431 */ /* 0x000fe200000001ff */
[----:B------:R-:W-:-:S07]  /*13e0*/  MOV R22, R8 ;  /* 0x0000000800167202 */ /* 0x000fce0000000f00 */
[----:B0----5:R-:W-:Y:S05]  /*13f0*/  WARPSYNC.COLLECTIVE R16, `(.L_x_15) ;  /* 0x0000000010087348 */ /* 0x021fea0003c00000 */
[----:B------:R1:W2:Y:S02]  /*1400*/  SHFL.IDX P0, R24, R22, R18, R27 ;  /* 0x0000001216187389 */ /* 0x0002a4000000001b */
[----:B012--5:R-:W-:Y:S05]  /*1410*/  ENDCOLLECTIVE ;  /* 0x000000000000791b */ /* 0x027fea0003800000 */
.L_x_15:
[----:B------:R-:W-:Y:S02]  /*1420*/  MOV R22, R6 ;  /* 0x0000000600167202 */ /* 0x000fe40000000f00 */
[----:B------:R-:W-:-:S07]  /*1430*/  MOV R26, R24 ;  /* 0x00000018001a7202 */ /* 0x000fce0000000f00 */
[----:B------:R-:W-:Y:S05]  /*1440*/  WARPSYNC.COLLECTIVE R16, `(.L_x_16) ;  /* 0x0000000010087348 */ /* 0x000fea0003c00000 */
[----:B------:R0:W1:Y:S02]  /*1450*/  SHFL.IDX P0, R24, R22, R18, R27 ;  /* 0x0000001216187389 */ /* 0x000064000000001b */
[----:B01----:R-:W-:Y:S05]  /*1460*/  ENDCOLLECTIVE ;  /* 0x000000000000791b */ /* 0x003fea0003800000 */
.L_x_16:
[----:B------:R-:W-:Y:S02]  /*1470*/  IMAD R21, R24, R4, R7 ;  /* 0x0000000418157224 */ /* 0x000fe400078e0207 */
[----:B------:R-:W-:Y:S02]  /*1480*/  FFMA R19, R19, R28, R20 ;  /* 0x0000001c13137223 */ /* 0x000fe40000000014 */
[----:B------:R-:W-:-:S06]  /*1490*/  IMAD.WIDE.U32 R20, R21, 0x4, R10 ;  /* 0x0000000415147825 */ /* 0x000fcc00078e000a */
[----:B------:R0:W5:Y:S01]  /*14a0*/  LDG.E R20, desc[UR4][R20.64] ;  /* 0x0000000414147981 */ /* 0x000162000c1e1900 */
[----:B------:R-:W-:Y:S01]  /*14b0*/  HFMA2 R18, -RZ, RZ, 0, 3.5762786865234375e-07 ;  /* 0x00000006ff127431 */ /* 0x000fe200000001ff */
[----:B------:R-:W-:-:S07]  /*14c0*/  MOV R22, R8 ;  /* 0x0000000800167202 */ /* 0x000fce0000000f00 */
[----:B0----5:R-:W-:Y:S05]  /*14d0*/  WARPSYNC.COLLECTIVE R16, `(.L_x_17) ;  /* 0x0000000010087348 */ /* 0x021fea0003c00000 */
[----:B------:R1:W2:Y:S02]  /*14e0*/  SHFL.IDX P0, R24, R22, R18, R27 ;  /* 0x0000001216187389 */ /* 0x0002a4000000001b */
[----:B012--5:R-:W-:Y:S05]  /*14f0*/  ENDCOLLECTIVE ;  /* 0x000000000000791b */ /* 0x027fea0003800000 */
.L_x_17:
[----:B------:R-:W-:Y:S02]  /*1500*/  MOV R22, R6 ;  /* 0x0000000600167202 */ /* 0x000fe40000000f00 */
[----:B------:R-:W-:-:S07]  /*1510*/  MOV R28, R24 ;  /* 0x00000018001c7202 */ /* 0x000fce0000000f00 */
[----:B------:R-:W-:Y:S05]  /*1520*/  WARPSYNC.COLLECTIVE R16, `(.L_x_18) ;  /* 0x0000000010087348 */ /* 0x000fea0003c00000 */
[----:B------:R0:W1:Y:S02]  /*1530*/  SHFL.IDX P0, R24, R22, R18, R27 ;  /* 0x0000001216187389 */ /* 0x000064000000001b */
[----:B01----:R-:W-:Y:S05]  /*1540*/  ENDCOLLECTIVE ;  /* 0x000000000000791b */ /* 0x003fea0003800000 */
.L_x_18:
[----:B------:R-:W-:Y:S02]  /*1550*/  IMAD R21, R24, R4, R7 ;  /* 0x0000000418157224 */ /* 0x000fe400078e0207 */
[----:B------:R-:W-:Y:S02]  /*1560*/  FFMA R19, R26, R20, R19 ;  /* 0x000000141a137223 */ /* 0x000fe40000000013 */
[----:B------:R-:W-:-:S06]  /*1570*/  IMAD.WIDE.U32 R20, R21, 0x4, R10 ;  /* 0x0000000415147825 */ /* 0x000fcc00078e000a */
[----:B------:R0:W5:Y:S01]  /*1580*/  LDG.E R20, desc[UR4][R20.64] ;  /* 0x0000000414147981 */ /* 0x000162000c1e1900 */
[----:B------:R-:W-:Y:S01]  /*1590*/  HFMA2 R18, -RZ, RZ, 0, 4.17232513427734375e-07 ;  /* 0x00000007ff127431 */ /* 0x000fe200000001ff */
[----:B------:R-:W-:-:S07]  /*15a0*/  MOV R22, R8 ;  /* 0x0000000800167202 */ /* 0x000fce0000000f00 */
[----:B0----5:R-:W-:Y:S05]  /*15b0*/  WARPSYNC.COLLECTIVE R16, `(.L_x_19) ;  /* 0x0000000010087348 */ /* 0x021fea0003c00000 */
[----:B------:R1:W2:Y:S02]  /*15c0*/  SHFL.IDX P0, R24, R22, R18, R27 ;  /* 0x0000001216187389 */ /* 0x0002a4000000001b */
[----:B012--5:R-:W-:Y:S05]  /*15d0*/  ENDCOLLECTIVE ;  /* 0x000000000000791b */ /* 0x027fea0003800000 */
.L_x_19:
[----:B------:R-:W-:Y:S01]  /*15e0*/  MOV R22, R6 ;  /* 0x0000000600167202 */ /* 0x000fe20000000f00 */
[----:B------:R-:W-:Y:S01]  /*15f0*/  FFMA R19, R28, R20, R19 ;  /* 0x000000141c137223 */ /* 0x000fe20000000013 */
[----:B------:R-:W-:-:S07]  /*1600*/  MOV R28, R24 ;  /* 0x00000018001c7202 */ /* 0x000fce0000000f00 */
[----:B------:R-:W-:Y:S05]  /*1610*/  WARPSYNC.COLLECTIVE R16, `(.L_x_20) ;  /* 0x0000000010087348 */ /* 0x000fea0003c00000 */
[----:B------:R0:W1:Y:S02]  /*1620*/  SHFL.IDX P0, R24, R22, R18, R27 ;  /* 0x0000001216187389 */ /* 0x000064000000001b */
[----:B01----:R-:W-:Y:S05]  /*1630*/  ENDCOLLECTIVE ;  /* 0x000000000000791b */ /* 0x003fea0003800000 */
.L_x_20:
[----:B------:R-:W-:-:S05]  /*1640*/  MOV R20, R24 ;  /* 0x0000001800147202 */ /* 0x000fca0000000f00 */
[----:B------:R-:W-:-:S04]  /*1650*/  IMAD R21, R20, R4, R7 ;  /* 0x0000000414157224 */ /* 0x000fc800078e0207 */
[----:B------:R-:W-:-:S06]  /*1660*/  IMAD.WIDE.U32 R20, R21, 0x4, R10 ;  /* 0x0000000415147825 */ /* 0x000fcc00078e000a */
[----:B------:R0:W5:Y:S01]  /*1670*/  LDG.E R20, desc[UR4][R20.64] ;  /* 0x0000000414147981 */ /* 0x000162000c1e1900 */
[----:B------:R-:W-:Y:S01]  /*1680*/  HFMA2 R18, -RZ, RZ, 0, 4.76837158203125e-07 ;  /* 0x00000008ff127431 */ /* 0x000fe200000001ff */
[----:B------:R-:W-:-:S07]  /*1690*/  MOV R22, R8 ;  /* 0x0000000800167202 */ /* 0x000fce0000000f00 */
[----:B0----5:R-:W-:Y:S05]  /*16a0*/  WARPSYNC.COLLECTIVE R16, `(.L_x_21) ;  /* 0x0000000010087348 */ /* 0x021fea0003c00000 */
[----:B------:R1:W2:Y:S02]  /*16b0*/  SHFL.IDX P0, R24, R22, R18, R27 ;  /* 0x0000001216187389 */ /* 0x0002a4000000001b */
[----:B012--5:R-:W-:Y:S05]  /*16c0*/  ENDCOLLECTIVE ;  /* 0x000000000000791b */ /* 0x027fea0003800000 */
.L_x_21:
[----:B------:R-:W-:Y:S01]  /*16d0*/  MOV R22, R6 ;  /* 0x0000000600167202 */ /* 0x000fe20000000f00 */
[----:B------:R-:W-:Y:S01]  /*16e0*/  FFMA R19, R28, R20, R19 ;  /* 0x000000141c137223 */ /* 0x000fe20000000013 */
[----:B------:R-:W-:-:S07]  /*16f0*/  MOV R28, R24 ;  /* 0x00000018001c7202 */ /* 0x000fce0000000f00 */
[----:B------:R-:W-:Y:S05]  /*1700*/  WARPSYNC.COLLECTIVE R16, `(.L_x_22) ;  /* 0x0000000010087348 */ /* 0x000fea0003c00000 */
[----:B------:R0:W1:Y:S02]  /*1710*/  SHFL.IDX P0, R24, R22, R18, R27 ;  /* 0x0000001216187389 */ /* 0x000064000000001b */
[----:B01----:R-:W-:Y:S05]  /*1720*/  ENDCOLLECTIVE ;  /* 0x000000000000791b */ /* 0x003fea0003800000 */
.L_x_22:
[----:B------:R-:W-:-:S05]  /*1730*/  MOV R29, R24 ;  /* 0x00000018001d7202 */ /* 0x000fca0000000f00 */
[----:B------:R-:W-:-:S04]  /*1740*/  IMAD R21, R29, R4, R7 ;  /* 0x000000041d157224 */ /* 0x000fc800078e0207 */
[----:B------:R-:W-:-:S06]  /*1750*/  IMAD.WIDE.U32 R20, R21, 0x4, R10 ;  /* 0x0000000415147825 */ /* 0x000fcc00078e000a */
[----:B------:R0:W5:Y:S01]  /*1760*/  LDG.E R20, desc[UR4][R20.64] ;  /* 0x0000000414147981 */ /* 0x000162000c1e1900 */
[----:B------:R-:W-:Y:S01]  /*1770*/  HFMA2 R18, -RZ, RZ, 0, 5.36441802978515625e-07 ;  /* 0x00000009ff127431 */ /* 0x000fe200000001ff */
[----:B------:R-:W-:-:S07]  /*1780*/  MOV R22, R8 ;  /* 0x0000000800167202 */ /* 0x000fce0000000f00 */
[----:B0----5:R-:W-:Y:S05]  /*1790*/  WARPSYNC.COLLECTIVE R16, `(.L_x_23) ;  /* 0x0000000010087348 */ /* 0x021fea0003c00000 */
[----:B------:R1:W2:Y:S02]  /*17a0*/  SHFL.IDX P0, R24, R22, R18, R27 ;  /* 0x0000001216187389 */ /* 0x0002a4000000001b */
[----:B012--5:R-:W-:Y:S05]  /*17b0*/  ENDCOLLECTIVE ;  /* 0x000000000000791b */ /* 0x027fea0003800000 */
.L_x_23:
[----:B------:R-:W-:Y:S02]  /*17c0*/  MOV R22, R6 ;  /* 0x0000000600167202 */ /* 0x000fe40000000f00 */
[----:B------:R-:W-:-:S07]  /*17d0*/  MOV R17, R24 ;  /* 0x0000001800117202 */ /* 0x000fce0000000f00 */
[----:B------:R-:W-:Y:S05]  /*17e0*/  WARPSYNC.COLLECTIVE R16, `(.L_x_24) ;  /* 0x0000000010087348 */ /* 0x000fea0003c00000 */
[----:B------:R0:W1:Y:S02]  /*17f0*/  SHFL.IDX P0, R24, R22, R18, R27 ;  /* 0x0000001216187389 */ /* 0x000064000000001b */
[----:B01----:R-:W-:Y:S05]  /*1800*/  ENDCOLLECTIVE ;  /* 0x000000000000791b */ /* 0x003fea0003800000 */
.L_x_24:
[----:B------:R-:W-:-:S05]  /*1810*/  MOV R25, R24 ;  /* 0x0000001800197202 */ /* 0x000fca0000000f00 */
[----:B------:R-:W-:Y:S02]  /*1820*/  IMAD R21, R25, R4, R7 ;  /* 0x0000000419157224 */ /* 0x000fe400078e0207 */
[----:B------:R-:W-:Y:S02]  /*1830*/  FFMA R28, R28, R20, R19 ;  /* 0x000000141c1c7223 */ /* 0x000fe40000000013 */
[----:B------:R-:W-:-:S06]  /*1840*/  IMAD.WIDE.U32 R20, R21, 0x4, R10 ;  /* 0x0000000415147825 */ /* 0x000fcc00078e000a */
[----:B------:R0:W5:Y:S01]  /*1850*/  LDG.E R20, desc[UR4][R20.64] ;  /* 0x0000000414147981 */ /* 0x000162000c1e1900 */
[----:B------:R-:W-:Y:S01]  /*1860*/  HFMA2 R18, -RZ, RZ, 0, 5.9604644775390625e-07 ;  /* 0x0000000aff127431 */ /* 0x000fe200000001ff */
[----:B------:R-:W-:-:S07]  /*1870*/  MOV R22, R8 ;  /* 0x0000000800167202 */ /* 0x000fce0000000f00 */
[----:B0----5:R-:W-:Y:S05]  /*1880*/  WARPSYNC.COLLECTIVE R16, `(.L_x_25) ;  /* 0x0000000010087348 */ /* 0x021fea0003c00000 */
[----:B------:R1:W2:Y:S02]  /*1890*/  SHFL.IDX P0, R24, R22, R18, R27 ;  /* 0x0000001216187389 */ /* 0x0002a4000000001b */
[----:B012--5:R-:W-:Y:S05]  /*18a0*/  ENDCOLLECTIVE ;  /* 0x000000000000791b */ /* 0x027fea0003800000 */
.L_x_25:
[----:B------:R-:W-:Y:S01]  /*18b0*/  MOV R22, R6 ;  /* 0x0000000600167202 */ /* 0x000fe20000000f00 */
[----:B------:R-:W-:Y:S01]  /*18c0*/  FFMA R17, R17, R20, R28 ;  /* 0x0000001411117223 */ /* 0x000fe2000000001c */
[----:B------:R-:W-:-:S07]  /*18d0*/  MOV R20, R24 ;  /* 0x0000001800147202 */ /* 0x000fce0000000f00 */
[----:B------:R-:W-:Y:S05]  /*18e0*/  WARPSYNC.COLLECTIVE R16, `(.L_x_26) ;  /* 0x0000000010087348 */ /* 0x000fea0003c00000 */
[----:B------:R0:W1:Y:S02]  /*18f0*/  SHFL.IDX P0, R24, R22, R18, R27 ;  /* 0x0000001216187389 */ /* 0x000064000000001b */
[----:B01----:R-:W-:Y:S05]  /*1900*/  ENDCOLLECTIVE ;  /* 0x000000000000791b */ /* 0x003fea0003800000 */
.L_x_26:
[----:B------:R-:W-:-:S05]  /*1910*/  MOV R28, R24 ;  /* 0x00000018001c7202 */ /* 0x000fca0000000f00 */
[----:B------:R-:W-:-:S04]  /*1920*/  IMAD R29, R28, R4, R7 ;  /* 0x000000041c1d7224 */ /* 0x000fc800078e0207 */
[----:B------:R-:W-:-:S06]  /*1930*/  IMAD.WIDE.U32 R28, R29, 0x4, R10 ;  /* 0x000000041d1c7825 */ /* 0x000fcc00078e000a */
[----:B------:R0:W5:Y:S01]  /*1940*/  LDG.E R28, desc[UR4][R28.64] ;  /* 0x000000041c1c7981 */ /* 0x000162000c1e1900 */
[----:B------:R-:W-:Y:S01]  /*1950*/  HFMA2 R18, -RZ, RZ, 0, 6.55651092529296875e-07 ;  /* 0x0000000bff127431 */ /* 0x000fe200000001ff */
[----:B------:R-:W-:-:S07]  /*1960*/  MOV R22, R8 ;  /* 0x0000000800167202 */ /* 0x000fce0000000f00 */
[----:B0----5:R-:W-:Y:S05]  /*1970*/  WARPSYNC.COLLECTIVE R16, `(.L_x_27) ;  /* 0x0000000010087348 */ /* 0x021fea0003c00000 */
[----:B------:R1:W2:Y:S02]  /*1980*/  SHFL.IDX P0, R24, R22, R18, R27 ;  /* 0x0000001216187389 */ /* 0x0002a4000000001b */
[----:B012--5:R-:W-:Y:S05]  /*1990*/  ENDCOLLECTIVE ;  /* 0x000000000000791b */ /* 0x027fea0003800000 */
.L_x_27:
[----:B------:R-:W-:Y:S02]  /*19a0*/  MOV R22, R6 ;  /* 0x0000000600167202 */ /* 0x000fe40000000f00 */
[----:B------:R-:W-:-:S07]  /*19b0*/  MOV R19, R24 ;  /* 0x0000001800137202 */ /* 0x000fce0000000f00 */
[----:B------:R-:W-:Y:S05]  /*19c0*/  WARPSYNC.COLLECTIVE R16, `(.L_x_28) ;  /* 0x0000000010087348 */ /* 0x000fea0003c00000 */
[----:B------:R0:W1:Y:S02]  /*19d0*/  SHFL.IDX P0, R24, R22, R18, R27 ;  /* 0x0000001216187389 */ /* 0x000064000000001b */
[----:B01----:R-:W-:Y:S05]  /*19e0*/  ENDCOLLECTIVE ;  /* 0x000000000000791b */ /* 0x003fea0003800000 */
.L_x_28:
[----:B------:R-:W-:-:S05]  /*19f0*/  MOV R25, R24 ;  /* 0x0000001800197202 */ /* 0x000fca0000000f00 */
[----:B------:R-:W-:Y:S02]  /*1a00*/  IMAD R21, R25, R4, R7 ;  /* 0x0000000419157224 */ /* 0x000fe400078e0207 */
[----:B------:R-:W-:Y:S02]  /*1a10*/  FFMA R17, R20, R28, R17 ;  /* 0x0000001c14117223 */ /* 0x000fe40000000011 */
[----:B------:R-:W-:-:S06]  /*1a20*/  IMAD.WIDE.U32 R20, R21, 0x4, R10 ;  /* 0x0000000415147825 */ /* 0x000fcc00078e000a */
[----:B------:R0:W5:Y:S01]  /*1a30*/  LDG.E R20, desc[UR4][R20.64] ;  /* 0x0000000414147981 */ /* 0x000162000c1e1900 */
[----:B------:R-:W-:Y:S01]  /*1a40*/  HFMA2 R18, -RZ, RZ, 0, 7.152557373046875e-07 ;  /* 0x0000000cff127431 */ /* 0x000fe200000001ff */
[----:B------:R-:W-:-:S07]  /*1a50*/  MOV R22, R8 ;  /* 0x0000000800167202 */ /* 0x000fce0000000f00 */
[----:B0----5:R-:W-:Y:S05]  /*1a60*/  WARPSYNC.COLLECTIVE R16, `(.L_x_29) ;  /* 0x0000000010087348 */ /* 0x021fea0003c00000 */
[----:B------:R1:W2:Y:S02]  /*1a70*/  SHFL.IDX P0, R24, R22, R18, R27 ;  /* 0x0000001216187389 */ /* 0x0002a4000000001b */
[----:B012--5:R-:W-:Y:S05]  /*1a80*/  ENDCOLLECTIVE ;  /* 0x000000000000791b */ /* 0x027fea0003800000 */
.L_x_29:
[----:B------:R-:W-:Y:S02]  /*1a90*/  MOV R22, R6 ;  /* 0x0000000600167202 */ /* 0x000fe40000000f00 */
[----:B------:R-:W-:-:S07]  /*1aa0*/  MOV R28, R24 ;  /* 0x00000018001c7202 */ /* 0x000fce0000000f00 */
[----:B------:R-:W-:Y:S05]  /*1ab0*/  WARPSYNC.COLLECTIVE R16, `(.L_x_30) ;  /* 0x0000000010087348 */ /* 0x000fea0003c00000 */
[----:B------:R0:W1:Y:S02]  /*1ac0*/  SHFL.IDX P0, R24, R22, R18, R27 ;  /* 0x0000001216187389 */ /* 0x000064000000001b */
[----:B01----:R-:W-:Y:S05]  /*1ad0*/  ENDCOLLECTIVE ;  /* 0x000000000000791b */ /* 0x003fea0003800000 */
.L_x_30:
[----:B------:R-:W-:-:S05]  /*1ae0*/  MOV R23, R24 ;  /* 0x0000001800177202 */ /* 0x000fca0000000f00 */
[----:B------:R-:W-:Y:S02]  /*1af0*/  IMAD R21, R23, R4, R7 ;  /* 0x0000000417157224 */ /* 0x000fe400078e0207 */
[----:B------:R-:W-:Y:S02]  /*1b00*/  FFMA R19, R19, R20, R17 ;  /* 0x0000001413137223 */ /* 0x000fe40000000011 */
[----:B------:R-:W-:-:S06]  /*1b10*/  IMAD.WIDE.U32 R20, R21, 0x4, R10 ;  /* 0x0000000415147825 */ /* 0x000fcc00078e000a */
[----:B------:R0:W5:Y:S01]  /*1b20*/  LDG.E R20, desc[UR4][R20.64] ;  /* 0x0000000414147981 */ /* 0x000162000c1e1900 */
[----:B------:R-:W-:Y:S01]  /*1b30*/  HFMA2 R18, -RZ, RZ, 0, 7.74860382080078125e-07 ;  /* 0x0000000dff127431 */ /* 0x000fe200000001ff */
[----:B------:R-:W-:-:S07]  /*1b40*/  MOV R22, R8 ;  /* 0x0000000800167202 */ /* 0x000fce0000000f00 */
[----:B0----5:R-:W-:Y:S05]  /*1b50*/  WARPSYNC.COLLECTIVE R16, `(.L_x_31) ;  /* 0x0000000010087348 */ /* 0x021fea0003c00000 */
[----:B------:R1:W2:Y:S02]  /*1b60*/  SHFL.IDX P0, R24, R22, R18, R27 ;  /* 0x0000001216187389 */ /* 0x0002a4000000001b */
[----:B012--5:R-:W-:Y:S05]  /*1b70*/  ENDCOLLECTIVE ;  /* 0x000000000000791b */ /* 0x027fea0003800000 */
.L_x_31:
[----:B------:R-:W-:Y:S01]  /*1b80*/  MOV R22, R6 ;  /* 0x0000000600167202 */ /* 0x000fe20000000f00 */
[----:B------:R-:W-:Y:S01]  /*1b90*/  FFMA R19, R28, R20, R19 ;  /* 0x000000141c137223 */ /* 0x000fe20000000013 */
[----:B------:R-:W-:-:S07]  /*1ba0*/  MOV R20, R24 ;  /* 0x0000001800147202 */ /* 0x000fce0000000f00 */
[----:B------:R-:W-:Y:S05]  /*1bb0*/  WARPSYNC.COLLECTIVE R16, `(.L_x_32) ;  /* 0x0000000010087348 */ /* 0x000fea0003c00000 */
[----:B------:R0:W1:Y:S02]  /*1bc0*/  SHFL.IDX P0, R24, R22, R18, R27 ;  /* 0x0000001216187389 */ /* 0x000064000000001b */
[----:B01----:R-:W-:Y:S05]  /*1bd0*/  ENDCOLLECTIVE ;  /* 0x000000000000791b */ /* 0x003fea0003800000 */
.L_x_32:
[----:B------:R-:W-:-:S05]  /*1be0*/  MOV R28, R24 ;  /* 0x00000018001c7202 */ /* 0x000fca0000000f00 */
[----:B------:R-:W-:-:S04]  /*1bf0*/  IMAD R29, R28, R4, R7 ;  /* 0x000000041c1d7224 */ /* 0x000fc800078e0207 */
[----:B------:R-:W-:-:S06]  /*1c00*/  IMAD.WIDE.U32 R28, R29, 0x4, R10 ;  /* 0x000000041d1c7825 */ /* 0x000fcc00078e000a */
[----:B------:R0:W5:Y:S01]  /*1c10*/  LDG.E R28, desc[UR4][R28.64] ;  /* 0x000000041c1c7981 */ /* 0x000162000c1e1900 */
[----:B------:R-:W-:Y:S01]  /*1c20*/  HFMA2 R18, -RZ, RZ, 0, 8.3446502685546875e-07 ;  /* 0x0000000eff127431 */ /* 0x000fe200000001ff */
[----:B------:R-:W-:-:S07]  /*1c30*/  MOV R22, R8 ;  /* 0x0000000800167202 */ /* 0x000fce0000000f00 */
[----:B0----5:R-:W-:Y:S05]  /*1c40*/  WARPSYNC.COLLECTIVE R16, `(.L_x_33) ;  /* 0x0000000010087348 */ /* 0x021fea0003c00000 */
[----:B------:R1:W2:Y:S02]  /*1c50*/  SHFL.IDX P0, R24, R22, R18, R27 ;  /* 0x0000001216187389 */ /* 0x0002a4000000001b */
[----:B012--5:R-:W-:Y:S05]  /*1c60*/  ENDCOLLECTIVE ;  /* 0x000000000000791b */ /* 0x027fea0003800000 */
.L_x_33:
[----:B------:R-:W-:Y:S01]  /*1c70*/  MOV R22, R6 ;  /* 0x0000000600167202 */ /* 0x000fe20000000f00 */
[----:B------:R-:W-:Y:S01]  /*1c80*/  FFMA R19, R20, R28, R19 ;  /* 0x0000001c14137223 */ /* 0x000fe20000000013 */
[----:B------:R-:W-:-:S07]  /*1c90*/  MOV R20, R24 ;  /* 0x0000001800147202 */ /* 0x000fce0000000f00 */
[----:B------:R-:W-:Y:S05]  /*1ca0*/  WARPSYNC.COLLECTIVE R16, `(.L_x_34) ;  /* 0x0000000010087348 */ /* 0x000fea0003c00000 */
[----:B------:R0:W1:Y:S02]  /*1cb0*/  SHFL.IDX P0, R24, R22, R18, R27 ;  /* 0x0000001216187389 */ /* 0x000064000000001b */
[----:B01----:R-:W-:Y:S05]  /*1cc0*/  ENDCOLLECTIVE ;  /* 0x000000000000791b */ /* 0x003fea0003800000 */
.L_x_34:
[----:B------:R-:W-:-:S05]  /*1cd0*/  MOV R29, R24 ;  /* 0x00000018001d7202 */ /* 0x000fca0000000f00 */
[----:B------:R-:W-:-:S04]  /*1ce0*/  IMAD R29, R29, R4, R7 ;  /* 0x000000041d1d7224 */ /* 0x000fc800078e0207 */
[----:B------:R-:W-:-:S06]  /*1cf0*/  IMAD.WIDE.U32 R28, R29, 0x4, R10 ;  /* 0x000000041d1c7825 */ /* 0x000fcc00078e000a */
[----:B------:R0:W5:Y:S01]  /*1d00*/  LDG.E R28, desc[UR4][R28.64] ;  /* 0x000000041c1c7981 */ /* 0x000162000c1e1900 */
[----:B------:R-:W-:Y:S01]  /*1d10*/  HFMA2 R18, -RZ, RZ, 0, 8.94069671630859375e-07 ;  /* 0x0000000fff127431 */ /* 0x000fe200000001ff */
[----:B------:R-:W-:-:S07]  /*1d20*/  MOV R22, R8 ;  /* 0x0000000800167202 */ /* 0x000fce0000000f00 */
[----:B0----5:R-:W-:Y:S05]  /*1d30*/  WARPSYNC.COLLECTIVE R16, `(.L_x_35) ;  /* 0x0000000010087348 */ /* 0x021fea0003c00000 */
[----:B------:R1:W2:Y:S02]  /*1d40*/  SHFL.IDX P0, R24, R22, R18, R27 ;  /* 0x0000001216187389 */ /* 0x0002a4000000001b */
[----:B012--5:R-:W-:Y:S05]  /*1d50*/  ENDCOLLECTIVE ;  /* 0x000000000000791b */ /* 0x027fea0003800000 */
.L_x_35:
[----:B------:R-:W-:Y:S01]  /*1d60*/  MOV R22, R6 ;  /* 0x0000000600167202 */ /* 0x000fe20000000f00 */
[----:B------:R-:W-:Y:S01]  /*1d70*/  FFMA R19, R20, R28, R19 ;  /* 0x0000001c14137223 */ /* 0x000fe20000000013 */
[----:B------:R-:W-:-:S07]  /*1d80*/  MOV R20, R24 ;  /* 0x0000001800147202 */ /* 0x000fce0000000f00 */
[----:B------:R-:W-:Y:S05]  /*1d90*/  WARPSYNC.COLLECTIVE R16, `(.L_x_36) ;  /* 0x0000000010087348 */ /* 0x000fea0003c00000 */
[----:B------:R0:W1:Y:S02]  /*1da0*/  SHFL.IDX P0, R24, R22, R18, R27 ;  /* 0x0000001216187389 */ /* 0x000064000000001b */
[----:B01----:R-:W-:Y:S05]  /*1db0*/  ENDCOLLECTIVE ;  /* 0x000000000000791b */ /* 0x003fea0003800000 */
.L_x_36:
[----:B------:R-:W-:-:S04]  /*1dc0*/  IMAD R29, R24, R4, R7 ;  /* 0x00000004181d7224 */ /* 0x000fc800078e0207 */
[----:B------:R-:W-:-:S06]  /*1dd0*/  IMAD.WIDE.U32 R28, R29, 0x4, R10 ;  /* 0x000000041d1c7825 */ /* 0x000fcc00078e000a */
[----:B------:R0:W5:Y:S01]  /*1de0*/  LDG.E R28, desc[UR4][R28.64] ;  /* 0x000000041c1c7981 */ /* 0x000162000c1e1900 */
[----:B------:R-:W-:Y:S01]  /*1df0*/  HFMA2 R18, -RZ, RZ, 0, 9.5367431640625e-07 ;  /* 0x00000010ff127431 */ /* 0x000fe200000001ff */
[----:B------:R-:W-:-:S07]  /*1e00*/  MOV R22, R8 ;  /* 0x0000000800167202 */ /* 0x000fce0000000f00 */
[----:B0----5:R-:W-:Y:S05]  /*1e10*/  WARPSYNC.COLLECTIVE R16, `(.L_x_37) ;  /* 0x0000000010087348 */ /* 0x021fea0003c00000 */
[----:B------:R1:W2:Y:S02]  /*1e20*/  SHFL.IDX P0, R24, R22, R18, R27 ;  /* 0x0000001216187389 */ /* 0x0002a4000000001b */
[----:B012--5:R-:W-:Y:S05]  /*1e30*/  ENDCOLLECTIVE ;  /* 0x000000000000791b */ /* 0x027fea0003800000 */
.L_x_37:
[----:B------:R-:W-:Y:S01]  /*1e40*/  MOV R22, R6 ;  /* 0x0000000600167202 */ /* 0x000fe20000000f00 */
[----:B------:R-:W-:Y:S01]  /*1e50*/  FFMA R21, R20, R28, R19 ;  /* 0x0000001c14157223 */ /* 0x000fe20000000013 */
[----:B------:R-:W-:-:S07]  /*1e60*/  MOV R20, R24 ;  /* 0x0000001800147202 */ /* 0x000fce0000000f00 */
[----:B------:R-:W-:Y:S05]  /*1e70*/  WARPSYNC.COLLECTIVE R16, `(.L_x_38) ;  /* 0x0000000010087348 */ /* 0x000fea0003c00000 */
[----:B------:R0:W1:Y:S02]  /*1e80*/  SHFL.IDX P0, R24, R22, R18, R27 ;  /* 0x0000001216187389 */ /* 0x000064000000001b */
[----:B01----:R-:W-:Y:S05]  /*1e90*/  ENDCOLLECTIVE ;  /* 0x000000000000791b */ /* 0x003fea0003800000 */
.L_x_38:
[----:B------:R-:W-:-:S04]  /*1ea0*/  IMAD R29, R24, R4, R7 ;  /* 0x00000004181d7224 */ /* 0x000fc800078e0207 */
[----:B------:R-:W-:-:S06]  /*1eb0*/  IMAD.WIDE.U32 R28, R29, 0x4, R10 ;  /* 0x000000041d1c7825 */ /* 0x000fcc00078e000a */
[----:B------:R0:W5:Y:S01]  /*1ec0*/  LDG.E R28, desc[UR4][R28.64] ;  /* 0x000000041c1c7981 */ /* 0x000162000c1e1900 */
[----:B------:R-:W-:Y:S01]  /*1ed0*/  HFMA2 R18, -RZ, RZ, 0, 1.013278961181640625e-06 ;  /* 0x00000011ff127431 */ /* 0x000fe200000001ff */
[----:B------:R-:W-:-:S07]  /*1ee0*/  MOV R22, R8 ;  /* 0x0000000800167202 */ /* 0x000fce0000000f00 */
[----:B0----5:R-:W-:Y:S05]  /*1ef0*/  WARPSYNC.COLLECTIVE R16, `(.L_x_39) ;  /* 0x0000000010087348 */ /* 0x021fea0003c00000 */
[----:B------:R1:W2:Y:S02]  /*1f00*/  SHFL.IDX P0, R24, R22, R18, R27 ;  /* 0x0000001216187389 */ /* 0x0002a4000000001b */
[----:B012--5:R-:W-:Y:S05]  /*1f10*/  ENDCOLLECTIVE ;  /* 0x000000000000791b */ /* 0x027fea0003800000 */
.L_x_39:
[----:B------:R-:W-:Y:S02]  /*1f20*/  MOV R22, R6 ;  /* 0x0000000600167202 */ /* 0x000fe40000000f00 */
[----:B------:R-:W-:-:S07]  /*1f30*/  MOV R19, R24 ;  /* 0x0000001800137202 */ /* 0x000fce0000000f00 */
[----:B------:R-:W-:Y:S05]  /*1f40*/  WARPSYNC.COLLECTIVE R16, `(.L_x_40) ;  /* 0x0000000010087348 */ /* 0x000fea0003c00000 */
[----:B------:R0:W1:Y:S02]  /*1f50*/  SHFL.IDX P0, R24, R22, R18, R27 ;  /* 0x0000001216187389 */ /* 0x000064000000001b */
[----:B01----:R-:W-:Y:S05]  /*1f60*/  ENDCOLLECTIVE ;  /* 0x000000000000791b */ /* 0x003fea0003800000 */
.L_x_40:
[----:B------:R-:W-:-:S05]  /*1f70*/  MOV R26, R24 ;  /* 0x00000018001a7202 */ /* 0x000fca0000000f00 */
[----:B------:R-:W-:Y:S02]  /*1f80*/  IMAD R29, R26, R4, R7 ;  /* 0x000000041a1d7224 */ /* 0x000fe400078e0207 */
[----:B------:R-:W-:Y:S02]  /*1f90*/  FFMA R20, R20, R28, R21 ;  /* 0x0000001c14147223 */ /* 0x000fe40000000015 */
[----:B------:R-:W-:-:S06]  /*1fa0*/  IMAD.WIDE.U32 R28, R29, 0x4, R10 ;  /* 0x000000041d1c7825 */ /* 0x000fcc00078e000a */
[----:B------:R0:W5:Y:S01]  /*1fb0*/  LDG.E R28, desc[UR4][R28.64] ;  /* 0x000000041c1c7981 */ /* 0x000162000c1e1900 */
[----:B------:R-:W-:Y:S01]  /*1fc0*/  HFMA2 R18, -RZ, RZ, 0, 1.07288360595703125e-06 ;  /* 0x00000012ff127431 */ /* 0x000fe200000001ff */
[----:B------:R-:W-:-:S07]  /*1fd0*/  MOV R22, R8 ;  /* 0x0000000800167202 */ /* 0x000fce0000000f00 */
[----:B0----5:R-:W-:Y:S05]  /*1fe0*/  WARPSYNC.COLLECTIVE R16, `(.L_x_41) ;  /* 0x0000000010087348 */ /* 0x021fea0003c00000 */
[----:B------:R1:W2:Y:S02]  /*1ff0*/  SHFL.IDX P0, R24, R22, R18, R27 ;  /* 0x0000001216187389 */ /* 0x0002a4000000001b */
[----:B012--5:R-:W-:Y:S05]  /*2000*/  ENDCOLLECTIVE ;  /* 0x000000000000791b */ /* 0x027fea0003800000 */
.L_x_41:
[----:B------:R-:W-:Y:S02]  /*2010*/  MOV R22, R6 ;  /* 0x0000000600167202 */ /* 0x000fe40000000f00 */
[----:B------:R-:W-:-:S07]  /*2020*/  MOV R21, R24 ;  /* 0x0000001800157202 */ /* 0x000fce0000000f00 */
[----:B------:R-:W-:Y:S05]  /*2030*/  WARPSYNC.COLLECTIVE R16, `(.L_x_42) ;  /* 0x0000000010087348 */ /* 0x000fea0003c00000 */
[----:B------:R0:W1:Y:S02]  /*2040*/  SHFL.IDX P0, R24, R22, R18, R27 ;  /* 0x0000001216187389 */ /* 0x000064000000001b */
[----:B01----:R-:W-:Y:S05]  /*2050*/  ENDCOLLECTIVE ;  /* 0x000000000000791b */ /* 0x003fea0003800000 */
.L_x_42:
[----:B------:R-:W-:Y:S02]  /*2060*/  IMAD R29, R24, R4, R7 ;  /* 0x00000004181d7224 */ /* 0x000fe400078e0207 */
[----:B------:R-:W-:Y:S02]  /*2070*/  FFMA R20, R19, R28, R20 ;  /* 0x0000001c13147223 */ /* 0x000fe40000000014 */
[----:B------:R-:W-:-:S06]  /*2080*/  IMAD.WIDE.U32 R28, R29, 0x4, R10 ;  /* 0x000000041d1c7825 */ /* 0x000fcc00078e000a */
[----:B------:R0:W5:Y:S01]  /*2090*/  LDG.E R28, desc[UR4][R28.64] ;  /* 0x000000041c1c7981 */ /* 0x000162000c1e1900 */
[----:B------:R-:W-:Y:S01]  /*20a0*/  HFMA2 R18, -RZ, RZ, 0, 1.132488250732421875e-06 ;  /* 0x00000013ff127431 */ /* 0x000fe200000001ff */
[----:B------:R-:W-:-:S07]  /*20b0*/  MOV R22, R8 ;  /* 0x0000000800167202 */ /* 0x000fce0000000f00 */
[----:B0----5:R-:W-:Y:S05]  /*20c0*/  WARPSYNC.COLLECTIVE R16, `(.L_x_43) ;  /* 0x0000000010087348 */ /* 0x021fea0003c00000 */
[----:B------:R1:W2:Y:S02]  /*20d0*/  SHFL.IDX P0, R24, R22, R18, R27 ;  /* 0x0000001216187389 */ /* 0x0002a4000000001b */
[----:B012--5:R-:W-:Y:S05]  /*20e0*/  ENDCOLLECTIVE ;  /* 0x000000000000791b */ /* 0x027fea0003800000 */
.L_x_43:
[----:B------:R-:W-:Y:S02]  /*20f0*/  MOV R22, R6 ;  /* 0x0000000600167202 */ /* 0x000fe40000000f00 */
[----:B------:R-:W-:-:S07]  /*2100*/  MOV R19, R24 ;  /* 0x0000001800137202 */ /* 0x000fce0000000f00 */
[----:B------:R-:W-:Y:S05]  /*2110*/  WARPSYNC.COLLECTIVE R16, `(.L_x_44) ;  /* 0x0000000010087348 */ /* 0x000fea0003c00000 */
[----:B------:R0:W1:Y:S02]  /*2120*/  SHFL.IDX P0, R24, R22, R18, R27 ;  /* 0x0000001216187389 */ /* 0x000064000000001b */
[----:B01----:R-:W-:Y:S05]  /*2130*/  ENDCOLLECTIVE ;  /* 0x000000000000791b */ /* 0x003fea0003800000 */
.L_x_44:
[----:B------:R-:W-:Y:S01]  /*2140*/  MOV R25, R24 ;  /* 0x0000001800197202 */ /* 0x000fe20000000f00 */
[----:B------:R-:W-:-:S04]  /*2150*/  FFMA R26, R21, R28, R20 ;  /* 0x0000001c151a7223 */ /* 0x000fc80000000014 */
        /* <DEDUP_REMOVED lines=8> */
.L_x_45:
[----:B------:R-:W-:Y:S02]  /*21e0*/  MOV R22, R6 ;  /* 0x0000000600167202 */ /* 0x000fe40000000f00 */
[----:B------:R-:W-:-:S07]  /*21f0*/  MOV R28, R24 ;  /* 0x00000018001c7202 */ /* 0x000fce0000000f00 */
[----:B------:R-:W-:Y:S05]  /*2200*/  WARPSYNC.COLLECTIVE R16, `(.L_x_46) ;  /* 0x0000000010087348 */ /* 0x000fea0003c00000 */
[----:B------:R0:W1:Y:S02]  /*2210*/  SHFL.IDX P0, R24, R22, R18, R27 ;  /* 0x0000001216187389 */ /* 0x000064000000001b */
[----:B01----:R-:W-:Y:S05]  /*2220*/  ENDCOLLECTIVE ;  /* 0x000000000000791b */ /* 0x003fea0003800000 */
.L_x_46:
[----:B------:R-:W-:-:S05]  /*2230*/  MOV R17, R24 ;  /* 0x0000001800117202 */ /* 0x000fca0000000f00 */
[----:B------:R-:W-:Y:S02]  /*2240*/  IMAD R21, R17, R4, R7 ;  /* 0x0000000411157224 */ /* 0x000fe400078e0207 */
[----:B------:R-:W-:Y:S02]  /*2250*/  FFMA R19, R19, R20, R26 ;  /* 0x0000001413137223 */ /* 0x000fe4000000001a */
[----:B------:R-:W-:-:S06]  /*2260*/  IMAD.WIDE.U32 R20, R21, 0x4, R10 ;  /* 0x0000000415147825 */ /* 0x000fcc00078e000a */
[----:B------:R0:W5:Y:S01]  /*2270*/  LDG.E R20, desc[UR4][R20.64] ;  /* 0x0000000414147981 */ /* 0x000162000c1e1900 */
[----:B------:R-:W-:Y:S01]  /*2280*/  HFMA2 R18, -RZ, RZ, 0, 1.251697540283203125e-06 ;  /* 0x00000015ff127431 */ /* 0x000fe200000001ff */
[----:B------:R-:W-:-:S07]  /*2290*/  MOV R22, R8 ;  /* 0x0000000800167202 */ /* 0x000fce0000000f00 */
[----:B0----5:R-:W-:Y:S05]  /*22a0*/  WARPSYNC.COLLECTIVE R16, `(.L_x_47) ;  /* 0x0000000010087348 */ /* 0x021fea0003c00000 */
[----:B------:R1:W2:Y:S02]  /*22b0*/  SHFL.IDX P0, R24, R22, R18, R27 ;  /* 0x0000001216187389 */ /* 0x0002a4000000001b */
[----:B012--5:R-:W-:Y:S05]  /*22c0*/  ENDCOLLECTIVE ;  /* 0x000000000000791b */ /* 0x027fea0003800000 */
.L_x_47:
[----:B------:R-:W-:Y:S02]  /*22d0*/  MOV R22, R6 ;  /* 0x0000000600167202 */ /* 0x000fe40000000f00 */
[----:B------:R-:W-:-:S07]  /*22e0*/  MOV R17, R24 ;  /* 0x0000001800117202 */ /* 0x000fce0000000f00 */
[----:B------:R-:W-:Y:S05]  /*22f0*/  WARPSYNC.COLLECTIVE R16, `(.L_x_48) ;  /* 0x0000000010087348 */ /* 0x000fea0003c00000 */
[----:B------:R0:W1:Y:S02]  /*2300*/  SHFL.IDX P0, R24, R22, R18, R27 ;  /* 0x0000001216187389 */ /* 0x000064000000001b */
[----:B01----:R-:W-:Y:S05]  /*2310*/  ENDCOLLECTIVE ;  /* 0x000000000000791b */ /* 0x003fea0003800000 */
.L_x_48:
[----:B------:R-:W-:Y:S01]  /*2320*/  FFMA R28, R28, R20, R19 ;  /* 0x000000141c1c7223 */ /* 0x000fe20000000013 */
[----:B------:R-:W-:-:S05]  /*2330*/  MOV R20, R24 ;  /* 0x0000001800147202 */ /* 0x000fca0000000f00 */
[----:B------:R-:W-:-:S04]  /*2340*/  IMAD R21, R20, R4, R7 ;  /* 0x0000000414157224 */ /* 0x000fc800078e0207 */
[----:B------:R-:W-:-:S06]  /*2350*/  IMAD.WIDE.U32 R20, R21, 0x4, R10 ;  /* 0x0000000415147825 */ /* 0x000fcc00078e000a */
[----:B------:R0:W5:Y:S01]  /*2360*/  LDG.E R20, desc[UR4][R20.64] ;  /* 0x0000000414147981 */ /* 0x000162000c1e1900 */
[----:B------:R-:W-:Y:S01]  /*2370*/  HFMA2 R18, -RZ, RZ, 0, 1.31130218505859375e-06 ;  /* 0x00000016ff127431 */ /* 0x000fe200000001ff */
[----:B------:R-:W-:-:S07]  /*2380*/  MOV R22, R8 ;  /* 0x0000000800167202 */ /* 0x000fce0000000f00 */
[----:B0----5:R-:W-:Y:S05]  /*2390*/  WARPSYNC.COLLECTIVE R16, `(.L_x_49) ;  /* 0x0000000010087348 */ /* 0x021fea0003c00000 */
[----:B------:R1:W2:Y:S02]  /*23a0*/  SHFL.IDX P0, R24, R22, R18, R27 ;  /* 0x0000001216187389 */ /* 0x0002a4000000001b */
[----:B012--5:R-:W-:Y:S05]  /*23b0*/  ENDCOLLECTIVE ;  /* 0x000000000000791b */ /* 0x027fea0003800000 */
.L_x_49:
[----:B------:R-:W-:Y:S02]  /*23c0*/  MOV R22, R6 ;  /* 0x0000000600167202 */ /* 0x000fe40000000f00 */
[----:B------:R-:W-:-:S07]  /*23d0*/  MOV R29, R24 ;  /* 0x00000018001d7202 */ /* 0x000fce0000000f00 */
[----:B------:R-:W-:Y:S05]  /*23e0*/  WARPSYNC.COLLECTIVE R16, `(.L_x_50) ;  /* 0x0000000010087348 */ /* 0x000fea0003c00000 */
[----:B------:R0:W1:Y:S02]  /*23f0*/  SHFL.IDX P0, R24, R22, R18, R27 ;  /* 0x0000001216187389 */ /* 0x000064000000001b */
[----:B01----:R-:W-:Y:S05]  /*2400*/  ENDCOLLECTIVE ;  /* 0x000000000000791b */ /* 0x003fea0003800000 */
.L_x_50:
[----:B------:R-:W-:Y:S02]  /*2410*/  HFMA2 R18, -RZ, RZ, 0, 1.370906829833984375e-06 ;  /* 0x00000017ff127431 */ /* 0x000fe400000001ff */
[----:B------:R-:W-:Y:S01]  /*2420*/  FFMA R17, R17, R20, R28 ;  /* 0x0000001411117223 */ /* 0x000fe2000000001c */
[----:B------:R-:W-:-:S05]  /*2430*/  MOV R28, R24 ;  /* 0x00000018001c7202 */ /* 0x000fca0000000f00 */
[----:B------:R-:W-:-:S04]  /*2440*/  IMAD R21, R28, R4, R7 ;  /* 0x000000041c157224 */ /* 0x000fc800078e0207 */
[----:B------:R-:W-:-:S06]  /*2450*/  IMAD.WIDE.U32 R20, R21, 0x4, R10 ;  /* 0x0000000415147825 */ /* 0x000fcc00078e000a */
[----:B------:R0:W5:Y:S01]  /*2460*/  LDG.E R20, desc[UR4][R20.64] ;  /* 0x0000000414147981 */ /* 0x000162000c1e1900 */
[----:B------:R-:W-:-:S07]  /*2470*/  MOV R22, R8 ;  /* 0x0000000800167202 */ /* 0x000fce0000000f00 */
[----:B0----5:R-:W-:Y:S05]  /*2480*/  WARPSYNC.COLLECTIVE R16, `(.L_x_51) ;  /* 0x0000000010087348 */ /* 0x021fea0003c00000 */
[----:B------:R1:W2:Y:S02]  /*2490*/  SHFL.IDX P0, R24, R22, R18, R27 ;  /* 0x0000001216187389 */ /* 0x0002a4000000001b */
[----:B012--5:R-:W-:Y:S05]  /*24a0*/  ENDCOLLECTIVE ;  /* 0x000000000000791b */ /* 0x027fea0003800000 */
.L_x_51:
[----:B------:R-:W-:Y:S02]  /*24b0*/  MOV R22, R6 ;  /* 0x0000000600167202 */ /* 0x000fe40000000f00 */
[----:B------:R-:W-:-:S07]  /*24c0*/  MOV R23, R24 ;  /* 0x0000001800177202 */ /* 0x000fce0000000f00 */
[----:B------:R-:W-:Y:S05]  /*24d0*/  WARPSYNC.COLLECTIVE R16, `(.L_x_52) ;  /* 0x0000000010087348 */ /* 0x000fea0003c00000 */
[----:B------:R0:W1:Y:S02]  /*24e0*/  SHFL.IDX P0, R24, R22, R18, R27 ;  /* 0x0000001216187389 */ /* 0x000064000000001b */
[----:B01----:R-:W-:Y:S05]  /*24f0*/  ENDCOLLECTIVE ;  /* 0x000000000000791b */ /* 0x003fea0003800000 */
.L_x_52:
[----:B------:R-:W-:-:S05]  /*2500*/  MOV R28, R24 ;  /* 0x00000018001c7202 */ /* 0x000fca0000000f00 */
[----:B------:R-:W-:Y:S02]  /*2510*/  IMAD R21, R28, R4, R7 ;  /* 0x000000041c157224 */ /* 0x000fe400078e0207 */
[----:B------:R-:W-:Y:S02]  /*2520*/  FFMA R29, R29, R20, R17 ;  /* 0x000000141d1d7223 */ /* 0x000fe40000000011 */
[----:B------:R-:W-:-:S06]  /*2530*/  IMAD.WIDE.U32 R20, R21, 0x4, R10 ;  /* 0x0000000415147825 */ /* 0x000fcc00078e000a */
[----:B------:R0:W5:Y:S01]  /*2540*/  LDG.E R20, desc[UR4][R20.64] ;  /* 0x0000000414147981 */ /* 0x000162000c1e1900 */
[----:B------:R-:W-:Y:S01]  /*2550*/  HFMA2 R18, -RZ, RZ, 0, 1.430511474609375e-06 ;  /* 0x00000018ff127431 */ /* 0x000fe200000001ff */
[----:B------:R-:W-:-:S07]  /*2560*/  MOV R22, R8 ;  /* 0x0000000800167202 */ /* 0x000fce0000000f00 */
[----:B0----5:R-:W-:Y:S05]  /*2570*/  WARPSYNC.COLLECTIVE R16, `(.L_x_53) ;  /* 0x0000000010087348 */ /* 0x021fea0003c00000 */
[----:B------:R1:W2:Y:S02]  /*2580*/  SHFL.IDX P0, R24, R22, R18, R27 ;  /* 0x0000001216187389 */ /* 0x0002a4000000001b */
[----:B012--5:R-:W-:Y:S05]  /*2590*/  ENDCOLLECTIVE ;  /* 0x000000000000791b */ /* 0x027fea0003800000 */
.L_x_53:
[----:B------:R-:W-:Y:S01]  /*25a0*/  MOV R22, R6 ;  /* 0x0000000600167202 */ /* 0x000fe20000000f00 */
[----:B------:R-:W-:Y:S01]  /*25b0*/  FFMA R23, R23, R20, R29 ;  /* 0x0000001417177223 */ /* 0x000fe2000000001d */
[----:B------:R-:W-:-:S07]  /*25c0*/  MOV R29, R24 ;  /* 0x00000018001d7202 */ /* 0x000fce0000000f00 */
[----:B------:R-:W-:Y:S05]  /*25d0*/  WARPSYNC.COLLECTIVE R16, `(.L_x_54) ;  /* 0x0000000010087348 */ /* 0x000fea0003c00000 */
[----:B------:R0:W1:Y:S02]  /*25e0*/  SHFL.IDX P0, R24, R22, R18, R27 ;  /* 0x0000001216187389 */ /* 0x000064000000001b */
[----:B01----:R-:W-:Y:S05]  /*25f0*/  ENDCOLLECTIVE ;  /* 0x000000000000791b */ /* 0x003fea0003800000 */
.L_x_54:
[----:B------:R-:W-:-:S05]  /*2600*/  MOV R21, R24 ;  /* 0x0000001800157202 */ /* 0x000fca0000000f00 */
[----:B------:R-:W-:-:S04]  /*2610*/  IMAD R21, R21, R4, R7 ;  /* 0x0000000415157224 */ /* 0x000fc800078e0207 */
[----:B------:R-:W-:-:S06]  /*2620*/  IMAD.WIDE.U32 R20, R21, 0x4, R10 ;  /* 0x0000000415147825 */ /* 0x000fcc00078e000a */
[----:B------:R0:W5:Y:S01]  /*2630*/  LDG.E R20, desc[UR4][R20.64] ;  /* 0x0000000414147981 */ /* 0x000162000c1e1900 */
[----:B------:R-:W-:Y:S01]  /*2640*/  HFMA2 R18, -RZ, RZ, 0, 1.490116119384765625e-06 ;  /* 0x00000019ff127431 */ /* 0x000fe200000001ff */
[----:B------:R-:W-:-:S07]  /*2650*/  MOV R22, R8 ;  /* 0x0000000800167202 */ /* 0x000fce0000000f00 */
[----:B0----5:R-:W-:Y:S05]  /*2660*/  WARPSYNC.COLLECTIVE R16, `(.L_x_55) ;  /* 0x0000000010087348 */ /* 0x021fea0003c00000 */
[----:B------:R1:W2:Y:S02]  /*2670*/  SHFL.IDX P0, R24, R22, R18, R27 ;  /* 0x0000001216187389 */ /* 0x0002a4000000001b */
[----:B012--5:R-:W-:Y:S05]  /*2680*/  ENDCOLLECTIVE ;  /* 0x000000000000791b */ /* 0x027fea0003800000 */
.L_x_55:
[----:B------:R-:W-:Y:S01]  /*2690*/  MOV R22, R6 ;  /* 0x0000000600167202 */ /* 0x000fe20000000f00 */
[----:B------:R-:W-:Y:S01]  /*26a0*/  FFMA R23, R29, R20, R23 ;  /* 0x000000141d177223 */ /* 0x000fe20000000017 */
[----:B------:R-:W-:-:S07]  /*26b0*/  MOV R20, R24 ;  /* 0x0000001800147202 */ /* 0x000fce0000000f00 */
[----:B------:R-:W-:Y:S05]  /*26c0*/  WARPSYNC.COLLECTIVE R16, `(.L_x_56) ;  /* 0x0000000010087348 */ /* 0x000fea0003c00000 */
[----:B------:R0:W1:Y:S02]  /*26d0*/  SHFL.IDX P0, R24, R22, R18, R27 ;  /* 0x0000001216187389 */ /* 0x000064000000001b */
[----:B01----:R-:W-:Y:S05]  /*26e0*/  ENDCOLLECTIVE ;  /* 0x000000000000791b */ /* 0x003fea0003800000 */
.L_x_56:
[----:B------:R-:W-:-:S04]  /*26f0*/  IMAD R29, R24, R4, R7 ;  /* 0x00000004181d7224 */ /* 0x000fc800078e0207 */
[----:B------:R-:W-:-:S06]  /*2700*/  IMAD.WIDE.U32 R28, R29, 0x4, R10 ;  /* 0x000000041d1c7825 */ /* 0x000fcc00078e000a */
[----:B------:R0:W5:Y:S01]  /*2710*/  LDG.E R28, desc[UR4][R28.64] ;  /* 0x000000041c1c7981 */ /* 0x000162000c1e1900 */
[----:B------:R-:W-:Y:S01]  /*2720*/  HFMA2 R18, -RZ, RZ, 0, 1.54972076416015625e-06 ;  /* 0x0000001aff127431 */ /* 0x000fe200000001ff */
[----:B------:R-:W-:-:S07]  /*2730*/  MOV R22, R8 ;  /* 0x0000000800167202 */ /* 0x000fce0000000f00 */
[----:B0----5:R-:W-:Y:S05]  /*2740*/  WARPSYNC.COLLECTIVE R16, `(.L_x_57) ;  /* 0x0000000010087348 */ /* 0x021fea0003c00000 */
[----:B------:R1:W2:Y:S02]  /*2750*/  SHFL.IDX P0, R24, R22, R18, R27 ;  /* 0x0000001216187389 */ /* 0x0002a4000000001b */
[----:B012--5:R-:W-:Y:S05]  /*2760*/  ENDCOLLECTIVE ;  /* 0x000000000000791b */ /* 0x027fea0003800000 */
.L_x_57:
[----:B------:R-:W-:Y:S02]  /*2770*/  MOV R22, R6 ;  /* 0x0000000600167202 */ /* 0x000fe40000000f00 */
[----:B------:R-:W-:-:S07]  /*2780*/  MOV R17, R24 ;  /* 0x0000001800117202 */ /* 0x000fce0000000f00 */
[----:B------:R-:W-:Y:S05]  /*2790*/  WARPSYNC.COLLECTIVE R16, `(.L_x_58) ;  /* 0x0000000010087348 */ /* 0x000fea0003c00000 */
[----:B------:R0:W1:Y:S02]  /*27a0*/  SHFL.IDX P0, R24, R22, R18, R27 ;  /* 0x0000001216187389 */ /* 0x000064000000001b */
[----:B01----:R-:W-:Y:S05]  /*27b0*/  ENDCOLLECTIVE ;  /* 0x000000000000791b */ /* 0x003fea0003800000 */
.L_x_58:
[----:B------:R-:W-:Y:S02]  /*27c0*/  HFMA2 R18, -RZ, RZ, 0, 1.609325408935546875e-06 ;  /* 0x0000001bff127431 */ /* 0x000fe400000001ff */
        /* <DEDUP_REMOVED lines=9> */
.L_x_59:
[----:B------:R-:W-:Y:S02]  /*2860*/  MOV R22, R6 ;  /* 0x0000000600167202 */ /* 0x000fe40000000f00 */
[----:B------:R-:W-:-:S07]  /*2870*/  MOV R19, R24 ;  /* 0x0000001800137202 */ /* 0x000fce0000000f00 */
[----:B------:R-:W-:Y:S05]  /*2880*/  WARPSYNC.COLLECTIVE R16, `(.L_x_60) ;  /* 0x0000000010087348 */ /* 0x000fea0003c00000 */
[----:B------:R0:W1:Y:S02]  /*2890*/  SHFL.IDX P0, R24, R22, R18, R27 ;  /* 0x0000001216187389 */ /* 0x000064000000001b */
[----:B01----:R-:W-:Y:S05]  /*28a0*/  ENDCOLLECTIVE ;  /* 0x000000000000791b */ /* 0x003fea0003800000 */
.L_x_60:
[----:B------:R-:W-:-:S05]  /*28b0*/  MOV R25, R24 ;  /* 0x0000001800197202 */ /* 0x000fca0000000f00 */
[----:B------:R-:W-:Y:S02]  /*28c0*/  IMAD R29, R25, R4, R7 ;  /* 0x00000004191d7224 */ /* 0x000fe400078e0207 */
[----:B------:R-:W-:Y:S02]  /*28d0*/  FFMA R20, R17, R28, R20 ;  /* 0x0000001c11147223 */ /* 0x000fe40000000014 */
[----:B------:R-:W-:-:S06]  /*28e0*/  IMAD.WIDE.U32 R28, R29, 0x4, R10 ;  /* 0x000000041d1c7825 */ /* 0x000fcc00078e000a */
[----:B------:R0:W5:Y:S01]  /*28f0*/  LDG.E R28, desc[UR4][R28.64] ;  /* 0x000000041c1c7981 */ /* 0x000162000c1e1900 */
[----:B------:R-:W-:Y:S01]  /*2900*/  HFMA2 R18, -RZ, RZ, 0, 1.6689300537109375e-06 ;  /* 0x0000001cff127431 */ /* 0x000fe200000001ff */
[----:B------:R-:W-:-:S07]  /*2910*/  MOV R22, R8 ;  /* 0x0000000800167202 */ /* 0x000fce0000000f00 */
[----:B0----5:R-:W-:Y:S05]  /*2920*/  WARPSYNC.COLLECTIVE R16, `(.L_x_61) ;  /* 0x0000000010087348 */ /* 0x021fea0003c00000 */
[----:B------:R1:W2:Y:S02]  /*2930*/  SHFL.IDX P0, R24, R22, R18, R27 ;  /* 0x0000001216187389 */ /* 0x0002a4000000001b */
[----:B012--5:R-:W-:Y:S05]  /*2940*/  ENDCOLLECTIVE ;  /* 0x000000000000791b */ /* 0x027fea0003800000 */
.L_x_61:
[----:B------:R-:W-:Y:S02]  /*2950*/  MOV R22, R6 ;  /* 0x0000000600167202 */ /* 0x000fe40000000f00 */
[----:B------:R-:W-:-:S07]  /*2960*/  MOV R23, R24 ;  /* 0x0000001800177202 */ /* 0x000fce0000000f00 */
[----:B------:R-:W-:Y:S05]  /*2970*/  WARPSYNC.COLLECTIVE R16, `(.L_x_62) ;  /* 0x0000000010087348 */ /* 0x000fea0003c00000 */
[----:B------:R0:W1:Y:S02]  /*2980*/  SHFL.IDX P0, R24, R22, R18, R27 ;  /* 0x0000001216187389 */ /* 0x000064000000001b */
[----:B01----:R-:W-:Y:S05]  /*2990*/  ENDCOLLECTIVE ;  /* 0x000000000000791b */ /* 0x003fea0003800000 */
.L_x_62:
[----:B------:R-:W-:Y:S01]  /*29a0*/  FFMA R20, R19, R28, R20 ;  /* 0x0000001c13147223 */ /* 0x000fe20000000014 */
[----:B------:R-:W-:-:S05]  /*29b0*/  MOV R19, R24 ;  /* 0x0000001800137202 */ /* 0x000fca0000000f00 */
[----:B------:R-:W-:-:S04]  /*29c0*/  IMAD R29, R19, R4, R7 ;  /* 0x00000004131d7224 */ /* 0x000fc800078e0207 */
[----:B------:R-:W-:-:S06]  /*29d0*/  IMAD.WIDE.U32 R28, R29, 0x4, R10 ;  /* 0x000000041d1c7825 */ /* 0x000fcc00078e000a */
[----:B------:R0:W5:Y:S01]  /*29e0*/  LDG.E R28, desc[UR4][R28.64] ;  /* 0x000000041c1c7981 */ /* 0x000162000c1e1900 */
[----:B------:R-:W-:Y:S01]  /*29f0*/  HFMA2 R18, -RZ, RZ, 0, 1.728534698486328125e-06 ;  /* 0x0000001dff127431 */ /* 0x000fe200000001ff */
[----:B------:R-:W-:-:S07]  /*2a00*/  MOV R22, R8 ;  /* 0x0000000800167202 */ /* 0x000fce0000000f00 */
[----:B0----5:R-:W-:Y:S05]  /*2a10*/  WARPSYNC.COLLECTIVE R16, `(.L_x_63) ;  /* 0x0000000010087348 */ /* 0x021fea0003c00000 */
[----:B------:R1:W2:Y:S02]  /*2a20*/  SHFL.IDX P0, R24, R22, R18, R27 ;  /* 0x0000001216187389 */ /* 0x0002a4000000001b */
[----:B012--5:R-:W-:Y:S05]  /*2a30*/  ENDCOLLECTIVE ;  /* 0x000000000000791b */ /* 0x027fea0003800000 */
.L_x_63:
[----:B------:R-:W-:Y:S02]  /*2a40*/  MOV R22, R6 ;  /* 0x0000000600167202 */ /* 0x000fe40000000f00 */
[----:B------:R-:W-:-:S07]  /*2a50*/  MOV R25, R24 ;  /* 0x0000001800197202 */ /* 0x000fce0000000f00 */
[----:B------:R-:W-:Y:S05]  /*2a60*/  WARPSYNC.COLLECTIVE R16, `(.L_x_64) ;  /* 0x0000000010087348 */ /* 0x000fea0003c00000 */
[----:B------:R0:W1:Y:S02]  /*2a70*/  SHFL.IDX P0, R24, R22, R18, R27 ;  /* 0x0000001216187389 */ /* 0x000064000000001b */
[----:B01----:R-:W-:Y:S05]  /*2a80*/  ENDCOLLECTIVE ;  /* 0x000000000000791b */ /* 0x003fea0003800000 */
.L_x_64:
[----:B------:R-:W-:Y:S02]  /*2a90*/  IMAD R29, R24, R4, R7 ;  /* 0x00000004181d7224 */ /* 0x000fe400078e0207 */
[----:B------:R-:W-:Y:S02]  /*2aa0*/  FFMA R20, R23, R28, R20 ;  /* 0x0000001c17147223 */ /* 0x000fe40000000014 */
[----:B------:R-:W-:-:S06]  /*2ab0*/  IMAD.WIDE.U32 R28, R29, 0x4, R10 ;  /* 0x000000041d1c7825 */ /* 0x000fcc00078e000a */
[----:B------:R0:W5:Y:S01]  /*2ac0*/  LDG.E R28, desc[UR4][R28.64] ;  /* 0x000000041c1c7981 */ /* 0x000162000c1e1900 */
[----:B------:R-:W-:Y:S01]  /*2ad0*/  HFMA2 R18, -RZ, RZ, 0, 1.78813934326171875e-06 ;  /* 0x0000001eff127431 */ /* 0x000fe200000001ff */
[----:B------:R-:W-:-:S07]  /*2ae0*/  MOV R22, R8 ;  /* 0x0000000800167202 */ /* 0x000fce0000000f00 */
[----:B0----5:R-:W-:Y:S05]  /*2af0*/  WARPSYNC.COLLECTIVE R16, `(.L_x_65) ;  /* 0x0000000010087348 */ /* 0x021fea0003c00000 */
[----:B------:R1:W2:Y:S02]  /*2b00*/  SHFL.IDX P0, R24, R22, R18, R27 ;  /* 0x0000001216187389 */ /* 0x0002a4000000001b */
[----:B012--5:R-:W-:Y:S05]  /*2b10*/  ENDCOLLECTIVE ;  /* 0x000000000000791b */ /* 0x027fea0003800000 */
.L_x_65:
[----:B------:R-:W-:Y:S02]  /*2b20*/  MOV R22, R6 ;  /* 0x0000000600167202 */ /* 0x000fe40000000f00 */
[----:B------:R-:W-:-:S07]  /*2b30*/  MOV R21, R24 ;  /* 0x0000001800157202 */ /* 0x000fce0000000f00 */
[----:B------:R-:W-:Y:S05]  /*2b40*/  WARPSYNC.COLLECTIVE R16, `(.L_x_66) ;  /* 0x0000000010087348 */ /* 0x000fea0003c00000 */
[----:B------:R0:W1:Y:S02]  /*2b50*/  SHFL.IDX P0, R24, R22, R18, R27 ;  /* 0x0000001216187389 */ /* 0x000064000000001b */
[----:B01----:R-:W-:Y:S05]  /*2b60*/  ENDCOLLECTIVE ;  /* 0x000000000000791b */ /* 0x003fea0003800000 */
.L_x_66:
[----:B------:R-:W-:-:S05]  /*2b70*/  MOV R26, R24 ;  /* 0x00000018001a7202 */ /* 0x000fca0000000f00 */
[----:B------:R-:W-:Y:S02]  /*2b80*/  IMAD R29, R26, R4, R7 ;  /* 0x000000041a1d7224 */ /* 0x000fe400078e0207 */
[----:B------:R-:W-:Y:S02]  /*2b90*/  FFMA R20, R25, R28, R20 ;  /* 0x0000001c19147223 */ /* 0x000fe40000000014 */
[----:B------:R-:W-:-:S06]  /*2ba0*/  IMAD.WIDE.U32 R28, R29, 0x4, R10 ;  /* 0x000000041d1c7825 */ /* 0x000fcc00078e000a */
[----:B------:R0:W5:Y:S01]  /*2bb0*/  LDG.E R28, desc[UR4][R28.64] ;  /* 0x000000041c1c7981 */ /* 0x000162000c1e1900 */
[----:B------:R-:W-:Y:S01]  /*2bc0*/  HFMA2 R18, -RZ, RZ, 0, 1.847743988037109375e-06 ;  /* 0x0000001fff127431 */ /* 0x000fe200000001ff */
[----:B------:R-:W-:-:S07]  /*2bd0*/  MOV R22, R8 ;  /* 0x0000000800167202 */ /* 0x000fce0000000f00 */
[----:B0----5:R-:W-:Y:S05]  /*2be0*/  WARPSYNC.COLLECTIVE R16, `(.L_x_67) ;  /* 0x0000000010087348 */ /* 0x021fea0003c00000 */
[----:B------:R1:W2:Y:S02]  /*2bf0*/  SHFL.IDX P0, R24, R22, R18, R27 ;  /* 0x0000001216187389 */ /* 0x0002a4000000001b */
[----:B012--5:R-:W-:Y:S05]  /*2c00*/  ENDCOLLECTIVE ;  /* 0x000000000000791b */ /* 0x027fea0003800000 */
.L_x_67:
[----:B------:R-:W-:Y:S02]  /*2c10*/  MOV R22, R6 ;  /* 0x0000000600167202 */ /* 0x000fe40000000f00 */
[----:B------:R-:W-:-:S07]  /*2c20*/  MOV R17, R24 ;  /* 0x0000001800117202 */ /* 0x000fce0000000f00 */
[----:B------:R-:W-:Y:S05]  /*2c30*/  WARPSYNC.COLLECTIVE R16, `(.L_x_68) ;  /* 0x0000000010087348 */ /* 0x000fea0003c00000 */
[----:B------:R0:W1:Y:S02]  /*2c40*/  SHFL.IDX P0, R24, R22, R18, R27 ;  /* 0x0000001216187389 */ /* 0x000064000000001b */
[----:B01----:R-:W-:Y:S05]  /*2c50*/  ENDCOLLECTIVE ;  /* 0x000000000000791b */ /* 0x003fea0003800000 */
.L_x_68:
[----:B------:R-:W-:Y:S01]  /*2c60*/  MOV R6, R24 ;  /* 0x0000001800067202 */ /* 0x000fe20000000f00 */
[----:B------:R-:W-:Y:S01]  /*2c70*/  FFMA R26, R21, R28, R20 ;  /* 0x0000001c151a7223 */ /* 0x000fe20000000014 */
[----:B------:R-:W-:Y:S06]  /*2c80*/  BRA `(.L_x_69) ;  /* 0xffffffe000507947 */ /* 0x000fec000383ffff */
.L_x_70:
[----:B------:R-:W-:-:S00]  /*2c90*/  BRA `(.L_x_70) ;  /* 0xfffffffc00fc7947 */ /* 0x000fc0000383ffff */
[----:B------:R-:W-:-:S00]  /*2ca0*/  NOP ;  /* 0x0000000000007918 */ /* 0x000fc00000000000 */
        /* <DEDUP_REMOVED lines=13> */
.L_x_71:


//--------------------- .nv.shared.reserved.0     --------------------------
	.section	.nv.shared.reserved.0,"aw",@nobits
	.weak		__nv_reservedSMEM_offset_0_alias
	.size		__nv_reservedSMEM_offset_0_alias, 0, 64
	.other		__nv_reservedSMEM_offset_0_alias,@"STO_CUDA_RESERVED_SHARED STV_DEFAULT"
__nv_reservedSMEM_offset_0_alias:
	.zero		0
	.zero		64


//--------------------- .nv.constant0._Z6gpu_v1PfPiS0_iS_S_iii --------------------------
	.section	.nv.constant0._Z6gpu_v1PfPiS0_iS_S_iii,"a",@progbits
	.sectionflags	@""
	.align	4
.nv.constant0._Z6gpu_v1PfPiS0_iS_S_iii:
	.zero		956


//--------------------- SYMBOLS --------------------------

	.type		.nv.reservedSmem.offset0,@object
	.size		.nv.reservedSmem.offset0,0x4
